	.target	sm_90a

	.elftype	@"ET_EXEC"


//--------------------- .note.nv.tkinfo           --------------------------
	.section	.note.nv.tkinfo,"",@"SHT_NOTE"
	.sectionflags	@"SHF_NOTE_NV_TKINFO"
	.tkinfo
        /*0018*/ 	.word	0x00000002
        /*0030*/ 	.string	""
        /*0030*/ 	.string	"ptxas"
        /*0030*/ 	.string	"Cuda compilation tools, release 13.0, V13.0.88"
        /*0030*/ 	.string	"Build cuda_13.0.r13.0/compiler.36424714_0"
        /*0030*/ 	.string	"-arch sm_90a -m 64 "



//--------------------- .note.nv.cuinfo           --------------------------
	.section	.note.nv.cuinfo,"",@"SHT_NOTE"
	.sectionflags	@"SHF_NOTE_NV_CUINFO"
        /*0018*/ 	.short	0x0002
        /*001a*/ 	.short	0x005a
        /*001c*/ 	.short	0x0082
	.zero		2


//--------------------- .nv.info                  --------------------------
	.section	.nv.info,"",@"SHT_CUDA_INFO"
	.align	4


	//----- nvinfo : EIATTR_REGCOUNT
	.align		4
        /*0000*/ 	.byte	0x04, 0x2f
        /*0002*/ 	.short	(.L_16 - .L_15)
	.align		4
.L_15:
        /*0004*/ 	.word	index@(_ZN7cutlass13device_kernelINS_4gemm6kernel13GemmUniversalIN4cute5tupleIJiiiiEEENS1_10collective13CollectiveMmaINS1_39MainloopSm90TmaGmmaRmemAWarpSpecializedILi2ENS5_IJNS4_1CILi1EEESB_SB_EEENS1_35KernelTmaWarpSpecializedCooperativeEEENS5_IJNSA_ILi128EEENSA_ILi64EEESF_EEENS_10tfloat32_tENS5_IJlSB_lEEESI_NS5_IJSB_llEEENS4_8TiledMMAINS4_8MMA_AtomIJNS4_4SM904GMMA29MMA_64x64x8_F32TF32TF32_RS_TNILNSO_7ScaleInE1ELSQ_1EEEEEENS4_6LayoutINS5_IJNSA_ILi2EEESB_SB_EEENS5_IJSB_NSA_ILi0EEESW_EEEEENS5_IJNS4_10UnderscoreESZ_SZ_EEEEENS4_13SM90_TMA_LOADENS4_14ComposedLayoutINS4_7SwizzleILi3ELi4ELi3EEENS4_18smem_ptr_flag_bitsILi32EEENST_INS5_IJNSA_ILi8EEENSA_ILi32EEEEEENS5_IJS19_SB_EEEEEEEvNS4_8identityES12_NS13_INS14_ILi1ELi4ELi3EEES17_NST_INS5_IJS18_S18_EEENS5_IJSB_S18_EEEEEEENS4_9Copy_AtomIJNS4_39AutoVectorizingCopyWithAssumedAlignmentILi128EEESI_EEES1E_EENS_8epilogue10collective6detail29Sm90TmaWarpSpecializedAdapterINS1Q_15DefaultEpilogueISI_SJ_SJ_NS1P_6thread17LinearCombinationISI_Li1EffLNS1U_9ScaleType4KindE0ELNS_15FloatRoundStyleE2ESI_EENS1_15EpilogueDefaultEEEEEvvEEEEvNT_6ParamsE)
        /*0008*/ 	.word	0x000000a8


	//----- nvinfo : EIATTR_FRAME_SIZE
	.align		4
.L_16:
        /*000c*/ 	.byte	0x04, 0x11
        /*000e*/ 	.short	(.L_18 - .L_17)
	.align		4
.L_17:
        /*0010*/ 	.word	index@(_ZN7cutlass13device_kernelINS_4gemm6kernel13GemmUniversalIN4cute5tupleIJiiiiEEENS1_10collective13CollectiveMmaINS1_39MainloopSm90TmaGmmaRmemAWarpSpecializedILi2ENS5_IJNS4_1CILi1EEESB_SB_EEENS1_35KernelTmaWarpSpecializedCooperativeEEENS5_IJNSA_ILi128EEENSA_ILi64EEESF_EEENS_10tfloat32_tENS5_IJlSB_lEEESI_NS5_IJSB_llEEENS4_8TiledMMAINS4_8MMA_AtomIJNS4_4SM904GMMA29MMA_64x64x8_F32TF32TF32_RS_TNILNSO_7ScaleInE1ELSQ_1EEEEEENS4_6LayoutINS5_IJNSA_ILi2EEESB_SB_EEENS5_IJSB_NSA_ILi0EEESW_EEEEENS5_IJNS4_10UnderscoreESZ_SZ_EEEEENS4_13SM90_TMA_LOADENS4_14ComposedLayoutINS4_7SwizzleILi3ELi4ELi3EEENS4_18smem_ptr_flag_bitsILi32EEENST_INS5_IJNSA_ILi8EEENSA_ILi32EEEEEENS5_IJS19_SB_EEEEEEEvNS4_8identityES12_NS13_INS14_ILi1ELi4ELi3EEES17_NST_INS5_IJS18_S18_EEENS5_IJSB_S18_EEEEEEENS4_9Copy_AtomIJNS4_39AutoVectorizingCopyWithAssumedAlignmentILi128EEESI_EEES1E_EENS_8epilogue10collective6detail29Sm90TmaWarpSpecializedAdapterINS1Q_15DefaultEpilogueISI_SJ_SJ_NS1P_6thread17LinearCombinationISI_Li1EffLNS1U_9ScaleType4KindE0ELNS_15FloatRoundStyleE2ESI_EENS1_15EpilogueDefaultEEEEEvvEEEEvNT_6ParamsE)
        /*0014*/ 	.word	0x00000010


	//----- nvinfo : EIATTR_MIN_STACK_SIZE
	.align		4
.L_18:
        /*0018*/ 	.byte	0x04, 0x12
        /*001a*/ 	.short	(.L_20 - .L_19)
	.align		4
.L_19:
        /*001c*/ 	.word	index@(_ZN7cutlass13device_kernelINS_4gemm6kernel13GemmUniversalIN4cute5tupleIJiiiiEEENS1_10collective13CollectiveMmaINS1_39MainloopSm90TmaGmmaRmemAWarpSpecializedILi2ENS5_IJNS4_1CILi1EEESB_SB_EEENS1_35KernelTmaWarpSpecializedCooperativeEEENS5_IJNSA_ILi128EEENSA_ILi64EEESF_EEENS_10tfloat32_tENS5_IJlSB_lEEESI_NS5_IJSB_llEEENS4_8TiledMMAINS4_8MMA_AtomIJNS4_4SM904GMMA29MMA_64x64x8_F32TF32TF32_RS_TNILNSO_7ScaleInE1ELSQ_1EEEEEENS4_6LayoutINS5_IJNSA_ILi2EEESB_SB_EEENS5_IJSB_NSA_ILi0EEESW_EEEEENS5_IJNS4_10UnderscoreESZ_SZ_EEEEENS4_13SM90_TMA_LOADENS4_14ComposedLayoutINS4_7SwizzleILi3ELi4ELi3EEENS4_18smem_ptr_flag_bitsILi32EEENST_INS5_IJNSA_ILi8EEENSA_ILi32EEEEEENS5_IJS19_SB_EEEEEEEvNS4_8identityES12_NS13_INS14_ILi1ELi4ELi3EEES17_NST_INS5_IJS18_S18_EEENS5_IJSB_S18_EEEEEEENS4_9Copy_AtomIJNS4_39AutoVectorizingCopyWithAssumedAlignmentILi128EEESI_EEES1E_EENS_8epilogue10collective6detail29Sm90TmaWarpSpecializedAdapterINS1Q_15DefaultEpilogueISI_SJ_SJ_NS1P_6thread17LinearCombinationISI_Li1EffLNS1U_9ScaleType4KindE0ELNS_15FloatRoundStyleE2ESI_EENS1_15EpilogueDefaultEEEEEvvEEEEvNT_6ParamsE)
        /*0020*/ 	.word	0x00000010
.L_20:


//--------------------- .nv.compat                --------------------------
	.section	.nv.compat,"",@"SHT_CUDA_COMPAT_INFO"
	.align	4
        /*0000*/ 	.byte	0x02, 0x09, 0x01, 0x00, 0x02, 0x02, 0x04, 0x00, 0x02, 0x05, 0x05, 0x00, 0x03, 0x07, 0x01, 0x01
        /*0010*/ 	.byte	0x02, 0x03, 0x01, 0x00, 0x02, 0x06, 0x01, 0x00, 0x04, 0x0b, 0x08, 0x00, 0x00, 0x00, 0x00, 0x00
        /*0020*/ 	.byte	0x00, 0x00, 0x00, 0x00


//--------------------- .nv.info._ZN7cutlass13device_kernelINS_4gemm6kernel13GemmUniversalIN4cute5tupleIJiiiiEEENS1_10collective13CollectiveMmaINS1_39MainloopSm90TmaGmmaRmemAWarpSpecializedILi2ENS5_IJNS4_1CILi1EEESB_SB_EEENS1_35KernelTmaWarpSpecializedCooperativeEEENS5_IJNSA_ILi128EEENSA_ILi64EEESF_EEENS_10tfloat32_tENS5_IJlSB_lEEESI_NS5_IJSB_llEEENS4_8TiledMMAINS4_8MMA_AtomIJNS4_4SM904GMMA29MMA_64x64x8_F32TF32TF32_RS_TNILNSO_7ScaleInE1ELSQ_1EEEEEENS4_6LayoutINS5_IJNSA_ILi2EEESB_SB_EEENS5_IJSB_NSA_ILi0EEESW_EEEEENS5_IJNS4_10UnderscoreESZ_SZ_EEEEENS4_13SM90_TMA_LOADENS4_14ComposedLayoutINS4_7SwizzleILi3ELi4ELi3EEENS4_18smem_ptr_flag_bitsILi32EEENST_INS5_IJNSA_ILi8EEENSA_ILi32EEEEEENS5_IJS19_SB_EEEEEEEvNS4_8identityES12_NS13_INS14_ILi1ELi4ELi3EEES17_NST_INS5_IJS18_S18_EEENS5_IJSB_S18_EEEEEEENS4_9Copy_AtomIJNS4_39AutoVectorizingCopyWithAssumedAlignmentILi128EEESI_EEES1E_EENS_8epilogue10collective6detail29Sm90TmaWarpSpecializedAdapterINS1Q_15DefaultEpilogueISI_SJ_SJ_NS1P_6thread17LinearCombinationISI_Li1EffLNS1U_9ScaleType4KindE0ELNS_15FloatRoundStyleE2ESI_EENS1_15EpilogueDefaultEEEEEvvEEEEvNT_6ParamsE --------------------------
	.section	.nv.info._ZN7cutlass13device_kernelINS_4gemm6kernel13GemmUniversalIN4cute5tupleIJiiiiEEENS1_10collective13CollectiveMmaINS1_39MainloopSm90TmaGmmaRmemAWarpSpecializedILi2ENS5_IJNS4_1CILi1EEESB_SB_EEENS1_35KernelTmaWarpSpecializedCooperativeEEENS5_IJNSA_ILi128EEENSA_ILi64EEESF_EEENS_10tfloat32_tENS5_IJlSB_lEEESI_NS5_IJSB_llEEENS4_8TiledMMAINS4_8MMA_AtomIJNS4_4SM904GMMA29MMA_64x64x8_F32TF32TF32_RS_TNILNSO_7ScaleInE1ELSQ_1EEEEEENS4_6LayoutINS5_IJNSA_ILi2EEESB_SB_EEENS5_IJSB_NSA_ILi0EEESW_EEEEENS5_IJNS4_10UnderscoreESZ_SZ_EEEEENS4_13SM90_TMA_LOADENS4_14ComposedLayoutINS4_7SwizzleILi3ELi4ELi3EEENS4_18smem_ptr_flag_bitsILi32EEENST_INS5_IJNSA_ILi8EEENSA_ILi32EEEEEENS5_IJS19_SB_EEEEEEEvNS4_8identityES12_NS13_INS14_ILi1ELi4ELi3EEES17_NST_INS5_IJS18_S18_EEENS5_IJSB_S18_EEEEEEENS4_9Copy_AtomIJNS4_39AutoVectorizingCopyWithAssumedAlignmentILi128EEESI_EEES1E_EENS_8epilogue10collective6detail29Sm90TmaWarpSpecializedAdapterINS1Q_15DefaultEpilogueISI_SJ_SJ_NS1P_6thread17LinearCombinationISI_Li1EffLNS1U_9ScaleType4KindE0ELNS_15FloatRoundStyleE2ESI_EENS1_15EpilogueDefaultEEEEEvvEEEEvNT_6ParamsE,"",@"SHT_CUDA_INFO"
	.sectionflags	@""
	.align	4


	//----- nvinfo : EIATTR_CUDA_API_VERSION
	.align		4
        /*0000*/ 	.byte	0x04, 0x37
        /*0002*/ 	.short	(.L_22 - .L_21)
.L_21:
        /*0004*/ 	.word	0x00000082


	//----- nvinfo : EIATTR_KPARAM_INFO
	.align		4
.L_22:
        /*0008*/ 	.byte	0x04, 0x17
        /*000a*/ 	.short	(.L_24 - .L_23)
.L_23:
        /*000c*/ 	.word	0x00000000
        /*0010*/ 	.short	0x0000
        /*0012*/ 	.short	0x0070
        /*0014*/ 	.byte	0x00, 0xf0, 0x01, 0x10


	//----- nvinfo : EIATTR_SPARSE_MMA_MASK
	.align		4
.L_24:
        /*0018*/ 	.byte	0x03, 0x50
        /*001a*/ 	.short	0x0000


	//----- nvinfo : EIATTR_MAXREG_COUNT
	.align		4
        /*001c*/ 	.byte	0x03, 0x1b
        /*001e*/ 	.short	0x00a8


	//----- nvinfo : EIATTR_NUM_BARRIERS
	.align		4
        /*0020*/ 	.byte	0x02, 0x4c
        /*0022*/ 	.byte	0x01
	.zero		1


	//----- nvinfo : EIATTR_EXTERNS
	.align		4
        /*0024*/ 	.byte	0x04, 0x0f
        /*0026*/ 	.short	(.L_26 - .L_25)


	//   ....[0]....
	.align		4
.L_25:
        /*0028*/ 	.word	index@(__assertfail)


	//----- nvinfo : EIATTR_ANNOTATIONS
	.align		4
.L_26:
        /*002c*/ 	.byte	0x04, 0x55
        /*002e*/ 	.short	(.L_28 - .L_27)


	//   ....[0]....
.L_27:
        /*0030*/ 	.word	0x00000001
        /*0034*/ 	.byte	0x70, 0x6c, 0x00, 0x00, 0x01, 0x00, 0x00, 0x00, 0x90, 0x6c, 0x00, 0x00, 0x01, 0x00, 0x00, 0x00
        /*0044*/ 	.byte	0x00, 0x6d, 0x00, 0x00, 0x01, 0x00, 0x00, 0x00, 0x50, 0x6e, 0x00, 0x00, 0x01, 0x00, 0x00, 0x00
        /*0054*/ 	.byte	0x70, 0x6e, 0x00, 0x00, 0x01, 0x00, 0x00, 0x00, 0xc0, 0x71, 0x00, 0x00, 0x01, 0x00, 0x00, 0x00
        /*0064*/ 	.byte	0xf0, 0x71, 0x00, 0x00, 0x01, 0x00, 0x00, 0x00, 0xa0, 0x7b, 0x00, 0x00, 0x01, 0x00, 0x00, 0x00
        /*0074*/ 	.byte	0xd0, 0x7b, 0x00, 0x00, 0x01, 0x00, 0x00, 0x00, 0xe0, 0x7b, 0x00, 0x00, 0x01, 0x00, 0x00, 0x00
        /*0084*/ 	.byte	0x70, 0x7d, 0x00, 0x00, 0x01, 0x00, 0x00, 0x00, 0x90, 0x7d, 0x00, 0x00, 0x01, 0x00, 0x00, 0x00
        /*0094*/ 	.byte	0xa0, 0x7d, 0x00, 0x00, 0x01, 0x00, 0x00, 0x00, 0xf0, 0x83, 0x00, 0x00, 0x01, 0x00, 0x00, 0x00
        /*00a4*/ 	.byte	0x00, 0x84, 0x00, 0x00


	//----- nvinfo : EIATTR_MERCURY_ISA_VERSION
	.align		4
.L_28:
        /*00a8*/ 	.byte	0x03, 0x5f
        /*00aa*/ 	.short	0x0101


	//----- nvinfo : EIATTR_INT_WARP_WIDE_INSTR_OFFSETS
	.align		4
        /*00ac*/ 	.byte	0x04, 0x31
        /*00ae*/ 	.short	(.L_30 - .L_29)


	//   ....[0]....
.L_29:
        /*00b0*/ 	.word	0x00000370


	//   ....[1]....
        /*00b4*/ 	.word	0x000003a0


	//   ....[2]....
        /*00b8*/ 	.word	0x000004c0


	//----- nvinfo : EIATTR_COOP_GROUP_MASK_REGIDS
	.align		4
.L_30:
        /*00bc*/ 	.byte	0x04, 0x29
        /*00be*/ 	.short	(.L_32 - .L_31)


	//   ....[0]....
.L_31:
        /*00c0*/ 	.word	0xffffffff


	//   ....[1]....
        /*00c4*/ 	.word	0xffffffff


	//   ....[2]....
        /*00c8*/ 	.word	0xffffffff


	//   ....[3]....
        /*00cc*/ 	.word	0xffffffff


	//   ....[4]....
        /*00d0*/ 	.word	0x0500000f


	//----- nvinfo : EIATTR_COOP_GROUP_INSTR_OFFSETS
	.align		4
.L_32:
        /*00d4*/ 	.byte	0x04, 0x28
        /*00d6*/ 	.short	(.L_34 - .L_33)


	//   ....[0]....
.L_33:
        /*00d8*/ 	.word	0x00000070


	//   ....[1]....
        /*00dc*/ 	.word	0x00000080


	//   ....[2]....
        /*00e0*/ 	.word	0x00000140


	//   ....[3]....
        /*00e4*/ 	.word	0x00000290


	//   ....[4]....
        /*00e8*/ 	.word	0x000085b0


	//----- nvinfo : EIATTR_REG_RECONFIG
	.align		4
.L_34:
        /*00ec*/ 	.byte	0x01, 0x54
	.zero		2


	//----- nvinfo : EIATTR_SYSCALL_OFFSETS
	.align		4
        /*00f0*/ 	.byte	0x04, 0x46
        /*00f2*/ 	.short	(.L_36 - .L_35)


	//   ....[0]....
.L_35:
        /*00f4*/ 	.word	0x00001360


	//   ....[1]....
        /*00f8*/ 	.word	0x00001490


	//   ....[2]....
        /*00fc*/ 	.word	0x00001580


	//   ....[3]....
        /*0100*/ 	.word	0x00007050


	//   ....[4]....
        /*0104*/ 	.word	0x00007180


	//----- nvinfo : EIATTR_MBARRIER_INSTR_OFFSETS
	.align		4
.L_36:
        /*0108*/ 	.byte	0x04, 0x39
        /*010a*/ 	.short	(.L_38 - .L_37)


	//   ....[0]....
.L_37:
        /*010c*/ 	.word	0x00000240
        /*0110*/ 	.word	0x000000ff
        /*0114*/ 	.word	0x00000000
        /*0118*/ 	.short	0x0100
        /*011a*/ 	.byte	0x08
	.zero		1


	//   ....[1]....
        /*011c*/ 	.word	0x00000250
        /*0120*/ 	.word	0x000000ff
        /*0124*/ 	.word	0x00000010
        /*0128*/ 	.short	0x0100
        /*012a*/ 	.byte	0x08
	.zero		1


	//   ....[2]....
        /*012c*/ 	.word	0x00000260
        /*0130*/ 	.word	0x000000ff
        /*0134*/ 	.word	0x00000008
        /*0138*/ 	.short	0x0100
        /*013a*/ 	.byte	0x08
	.zero		1


	//   ....[3]....
        /*013c*/ 	.word	0x00000270
        /*0140*/ 	.word	0x000000ff
        /*0144*/ 	.word	0x00000018
        /*0148*/ 	.short	0x0100
        /*014a*/ 	.byte	0x08
	.zero		1


	//   ....[4]....
        /*014c*/ 	.word	0x00000540
        /*0150*/ 	.word	0x000000ff
        /*0154*/ 	.word	0x00000030
        /*0158*/ 	.short	0x0100
        /*015a*/ 	.byte	0x08
	.zero		1


	//   ....[5]....
        /*015c*/ 	.word	0x000005a0
        /*0160*/ 	.word	0x000000ff
        /*0164*/ 	.word	0x00000038
        /*0168*/ 	.short	0x0100
        /*016a*/ 	.byte	0x08
	.zero		1


	//   ....[6]....
        /*016c*/ 	.word	0x00001620
        /*0170*/ 	.word	0x00000003
        /*0174*/ 	.word	0x00000000
        /*0178*/ 	.short	0x010a
        /*017a*/ 	.byte	0x3f
	.zero		1


	//   ....[7]....
        /*017c*/ 	.word	0x00001660
        /*0180*/ 	.word	0x00000003
        /*0184*/ 	.word	0x00000000
        /*0188*/ 	.short	0x010a
        /*018a*/ 	.byte	0x3f
	.zero		1


	//   ....[8]....
        /*018c*/ 	.word	0x000017a0
        /*0190*/ 	.word	0x00000003
        /*0194*/ 	.word	0x00000000
        /*0198*/ 	.short	0x010a
        /*019a*/ 	.byte	0x3f
	.zero		1


	//   ....[9]....
        /*019c*/ 	.word	0x00002280
        /*01a0*/ 	.word	0x00000003
        /*01a4*/ 	.word	0x00000000
        /*01a8*/ 	.short	0x010a
        /*01aa*/ 	.byte	0x3f
	.zero		1


	//   ....[10]....
        /*01ac*/ 	.word	0x00002530
        /*01b0*/ 	.word	0x00000008
        /*01b4*/ 	.word	0x00000000
        /*01b8*/ 	.short	0x010a
        /*01ba*/ 	.byte	0x3f
	.zero		1


	//   ....[11]....
        /*01bc*/ 	.word	0x000026d0
        /*01c0*/ 	.word	0x000000ff
        /*01c4*/ 	.word	0x00000000
        /*01c8*/ 	.short	0x0101
        /*01ca*/ 	.byte	0x07
	.zero		1


	//   ....[12]....
        /*01cc*/ 	.word	0x00002f20
        /*01d0*/ 	.word	0x00000008
        /*01d4*/ 	.word	0x00000000
        /*01d8*/ 	.short	0x010a
        /*01da*/ 	.byte	0x3f
	.zero		1


	//   ....[13]....
        /*01dc*/ 	.word	0x00003260
        /*01e0*/ 	.word	0x000000ff
        /*01e4*/ 	.word	0x00000000
        /*01e8*/ 	.short	0x0101
        /*01ea*/ 	.byte	0x06
	.zero		1


	//   ....[14]....
        /*01ec*/ 	.word	0x00003ca0
        /*01f0*/ 	.word	0x000000ff
        /*01f4*/ 	.word	0x00000000
        /*01f8*/ 	.short	0x0101
        /*01fa*/ 	.byte	0x04
	.zero		1


	//   ....[15]....
        /*01fc*/ 	.word	0x00007340
        /*0200*/ 	.word	0x00000020
        /*0204*/ 	.word	0x00000010
        /*0208*/ 	.short	0x010a
        /*020a*/ 	.byte	0x3f
	.zero		1


	//   ....[16]....
        /*020c*/ 	.word	0x00007ce0
        /*0210*/ 	.word	0x00000003
        /*0214*/ 	.word	0x00000038
        /*0218*/ 	.short	0x0101
        /*021a*/ 	.byte	0x3f
	.zero		1


	//   ....[17]....
        /*021c*/ 	.word	0x00008490
        /*0220*/ 	.word	0x00000006
        /*0224*/ 	.word	0x00000000
        /*0228*/ 	.short	0x010a
        /*022a*/ 	.byte	0x3f
	.zero		1


	//   ....[18]....
        /*022c*/ 	.word	0x00008500
        /*0230*/ 	.word	0x00000003
        /*0234*/ 	.word	0x00000000
        /*0238*/ 	.short	0x010a
        /*023a*/ 	.byte	0x3f
	.zero		1


	//   ....[19]....
        /*023c*/ 	.word	0x000085e0
        /*0240*/ 	.word	0x00000003
        /*0244*/ 	.word	0x00000000
        /*0248*/ 	.short	0x010a
        /*024a*/ 	.byte	0x3f
	.zero		1


	//   ....[20]....
        /*024c*/ 	.word	0x00008630
        /*0250*/ 	.word	0x00000003
        /*0254*/ 	.word	0x00000000
        /*0258*/ 	.short	0x010a
        /*025a*/ 	.byte	0x3f
	.zero		1


	//   ....[21]....
        /*025c*/ 	.word	0x00008680
        /*0260*/ 	.word	0x00000008
        /*0264*/ 	.word	0x00000000
        /*0268*/ 	.short	0x010a
        /*026a*/ 	.byte	0x3f
	.zero		1


	//   ....[22]....
        /*026c*/ 	.word	0x00008750
        /*0270*/ 	.word	0x00000020
        /*0274*/ 	.word	0x00000010
        /*0278*/ 	.short	0x010a
        /*027a*/ 	.byte	0x3f
	.zero		1


	//   ....[23]....
        /*027c*/ 	.word	0x00008820
        /*0280*/ 	.word	0x00000006
        /*0284*/ 	.word	0x00000000
        /*0288*/ 	.short	0x010a
        /*028a*/ 	.byte	0x3f
	.zero		1


	//----- nvinfo : EIATTR_NUM_MBARRIERS
	.align		4
.L_38:
        /*028c*/ 	.byte	0x03, 0x38
        /*028e*/ 	.short	0x0006


	//----- nvinfo : EIATTR_EXIT_INSTR_OFFSETS
	.align		4
        /*0290*/ 	.byte	0x04, 0x1c
        /*0292*/ 	.short	(.L_40 - .L_39)


	//   ....[0]....
.L_39:
        /*0294*/ 	.word	0x00000640


	//   ....[1]....
        /*0298*/ 	.word	0x00000f10


	//   ....[2]....
        /*029c*/ 	.word	0x00006600


	//   ....[3]....
        /*02a0*/ 	.word	0x00006c50


	//   ....[4]....
        /*02a4*/ 	.word	0x00008550


	//----- nvinfo : EIATTR_MAX_THREADS
	.align		4
.L_40:
        /*02a8*/ 	.byte	0x04, 0x05
        /*02aa*/ 	.short	(.L_42 - .L_41)
.L_41:
        /*02ac*/ 	.word	0x00000180
        /*02b0*/ 	.word	0x00000001
        /*02b4*/ 	.word	0x00000001


	//----- nvinfo : EIATTR_CRS_STACK_SIZE
	.align		4
.L_42:
        /*02b8*/ 	.byte	0x04, 0x1e
        /*02ba*/ 	.short	(.L_44 - .L_43)
.L_43:
        /*02bc*/ 	.word	0x00000000


	//----- nvinfo : EIATTR_CBANK_PARAM_SIZE
	.align		4
.L_44:
        /*02c0*/ 	.byte	0x03, 0x19
        /*02c2*/ 	.short	0x0470


	//----- nvinfo : EIATTR_PARAM_CBANK
	.align		4
        /*02c4*/ 	.byte	0x04, 0x0a
        /*02c6*/ 	.short	(.L_46 - .L_45)
	.align		4
.L_45:
        /*02c8*/ 	.word	index@(.nv.constant0._ZN7cutlass13device_kernelINS_4gemm6kernel13GemmUniversalIN4cute5tupleIJiiiiEEENS1_10collective13CollectiveMmaINS1_39MainloopSm90TmaGmmaRmemAWarpSpecializedILi2ENS5_IJNS4_1CILi1EEESB_SB_EEENS1_35KernelTmaWarpSpecializedCooperativeEEENS5_IJNSA_ILi128EEENSA_ILi64EEESF_EEENS_10tfloat32_tENS5_IJlSB_lEEESI_NS5_IJSB_llEEENS4_8TiledMMAINS4_8MMA_AtomIJNS4_4SM904GMMA29MMA_64x64x8_F32TF32TF32_RS_TNILNSO_7ScaleInE1ELSQ_1EEEEEENS4_6LayoutINS5_IJNSA_ILi2EEESB_SB_EEENS5_IJSB_NSA_ILi0EEESW_EEEEENS5_IJNS4_10UnderscoreESZ_SZ_EEEEENS4_13SM90_TMA_LOADENS4_14ComposedLayoutINS4_7SwizzleILi3ELi4ELi3EEENS4_18smem_ptr_flag_bitsILi32EEENST_INS5_IJNSA_ILi8EEENSA_ILi32EEEEEENS5_IJS19_SB_EEEEEEEvNS4_8identityES12_NS13_INS14_ILi1ELi4ELi3EEES17_NST_INS5_IJS18_S18_EEENS5_IJSB_S18_EEEEEEENS4_9Copy_AtomIJNS4_39AutoVectorizingCopyWithAssumedAlignmentILi128EEESI_EEES1E_EENS_8epilogue10collective6detail29Sm90TmaWarpSpecializedAdapterINS1Q_15DefaultEpilogueISI_SJ_SJ_NS1P_6thread17LinearCombinationISI_Li1EffLNS1U_9ScaleType4KindE0ELNS_15FloatRoundStyleE2ESI_EENS1_15EpilogueDefaultEEEEEvvEEEEvNT_6ParamsE)
        /*02cc*/ 	.short	0x0210
        /*02ce*/ 	.short	0x0470


	//----- nvinfo : EIATTR_SW_WAR
	.align		4
.L_46:
        /*02d0*/ 	.byte	0x04, 0x36
        /*02d2*/ 	.short	(.L_48 - .L_47)
.L_47:
        /*02d4*/ 	.word	0x00000008
.L_48:


//--------------------- .nv.callgraph             --------------------------
	.section	.nv.callgraph,"",@"SHT_CUDA_CALLGRAPH"
	.align	4
	.sectionentsize	8
	.align		4
        /*0000*/ 	.word	0x00000000
	.align		4
        /*0004*/ 	.word	0xffffffff
	.align		4
        /*0008*/ 	.word	index@(_ZN7cutlass13device_kernelINS_4gemm6kernel13GemmUniversalIN4cute5tupleIJiiiiEEENS1_10collective13CollectiveMmaINS1_39MainloopSm90TmaGmmaRmemAWarpSpecializedILi2ENS5_IJNS4_1CILi1EEESB_SB_EEENS1_35KernelTmaWarpSpecializedCooperativeEEENS5_IJNSA_ILi128EEENSA_ILi64EEESF_EEENS_10tfloat32_tENS5_IJlSB_lEEESI_NS5_IJSB_llEEENS4_8TiledMMAINS4_8MMA_AtomIJNS4_4SM904GMMA29MMA_64x64x8_F32TF32TF32_RS_TNILNSO_7ScaleInE1ELSQ_1EEEEEENS4_6LayoutINS5_IJNSA_ILi2EEESB_SB_EEENS5_IJSB_NSA_ILi0EEESW_EEEEENS5_IJNS4_10UnderscoreESZ_SZ_EEEEENS4_13SM90_TMA_LOADENS4_14ComposedLayoutINS4_7SwizzleILi3ELi4ELi3EEENS4_18smem_ptr_flag_bitsILi32EEENST_INS5_IJNSA_ILi8EEENSA_ILi32EEEEEENS5_IJS19_SB_EEEEEEEvNS4_8identityES12_NS13_INS14_ILi1ELi4ELi3EEES17_NST_INS5_IJS18_S18_EEENS5_IJSB_S18_EEEEEEENS4_9Copy_AtomIJNS4_39AutoVectorizingCopyWithAssumedAlignmentILi128EEESI_EEES1E_EENS_8epilogue10collective6detail29Sm90TmaWarpSpecializedAdapterINS1Q_15DefaultEpilogueISI_SJ_SJ_NS1P_6thread17LinearCombinationISI_Li1EffLNS1U_9ScaleType4KindE0ELNS_15FloatRoundStyleE2ESI_EENS1_15EpilogueDefaultEEEEEvvEEEEvNT_6ParamsE)
	.align		4
        /*000c*/ 	.word	index@(__assertfail)
	.align		4
        /*0010*/ 	.word	0x00000000
	.align		4
        /*0014*/ 	.word	0xfffffffe
	.align		4
        /*0018*/ 	.word	0x00000000
	.align		4
        /*001c*/ 	.word	0xfffffffd
	.align		4
        /*0020*/ 	.word	0x00000000
	.align		4
        /*0024*/ 	.word	0xfffffffc


//--------------------- .nv.constant4             --------------------------
	.section	.nv.constant4,"a",@progbits
	.align	8
	.align		8
.nv.constant4:
        /*0000*/ 	.dword	__assertfail
	.align		8
        /*0008*/ 	.dword	__unnamed_1
	.align		8
        /*0010*/ 	.dword	__unnamed_2
	.align		8
        /*0018*/ 	.dword	_ZN40_INTERNAL_11ace548_4_k_cu_a86239e0_312794cuda3std3__45__cpo5beginE
	.align		8
        /*0020*/ 	.dword	_ZN40_INTERNAL_11ace548_4_k_cu_a86239e0_312794cuda3std3__45__cpo3endE
	.align		8
        /*0028*/ 	.dword	_ZN40_INTERNAL_11ace548_4_k_cu_a86239e0_312794cuda3std3__45__cpo6cbeginE
	.align		8
        /*0030*/ 	.dword	_ZN40_INTERNAL_11ace548_4_k_cu_a86239e0_312794cuda3std3__45__cpo4cendE
	.align		8
        /*0038*/ 	.dword	_ZN40_INTERNAL_11ace548_4_k_cu_a86239e0_312794cuda3std3__442_GLOBAL__N__11ace548_4_k_cu_a86239e0_312796ignoreE
	.align		8
        /*0040*/ 	.dword	_ZN40_INTERNAL_11ace548_4_k_cu_a86239e0_312794cuda3std3__419piecewise_constructE
	.align		8
        /*0048*/ 	.dword	_ZN40_INTERNAL_11ace548_4_k_cu_a86239e0_312794cuda3std3__48in_placeE
	.align		8
        /*0050*/ 	.dword	_ZN40_INTERNAL_11ace548_4_k_cu_a86239e0_312794cuda3std6ranges3__45__cpo4swapE
	.align		8
        /*0058*/ 	.dword	_ZN40_INTERNAL_11ace548_4_k_cu_a86239e0_312794cuda3std6ranges3__45__cpo9iter_moveE
	.align		8
        /*0060*/ 	.dword	_ZN40_INTERNAL_11ace548_4_k_cu_a86239e0_312794cute7productE
	.align		8
        /*0068*/ 	.dword	_ZN40_INTERNAL_11ace548_4_k_cu_a86239e0_312794cute1_E
	.align		8
        /*0070*/ 	.dword	$str$24
	.align		8
        /*0078*/ 	.dword	$str$25


//--------------------- .text._ZN7cutlass13device_kernelINS_4gemm6kernel13GemmUniversalIN4cute5tupleIJiiiiEEENS1_10collective13CollectiveMmaINS1_39MainloopSm90TmaGmmaRmemAWarpSpecializedILi2ENS5_IJNS4_1CILi1EEESB_SB_EEENS1_35KernelTmaWarpSpecializedCooperativeEEENS5_IJNSA_ILi128EEENSA_ILi64EEESF_EEENS_10tfloat32_tENS5_IJlSB_lEEESI_NS5_IJSB_llEEENS4_8TiledMMAINS4_8MMA_AtomIJNS4_4SM904GMMA29MMA_64x64x8_F32TF32TF32_RS_TNILNSO_7ScaleInE1ELSQ_1EEEEEENS4_6LayoutINS5_IJNSA_ILi2EEESB_SB_EEENS5_IJSB_NSA_ILi0EEESW_EEEEENS5_IJNS4_10UnderscoreESZ_SZ_EEEEENS4_13SM90_TMA_LOADENS4_14ComposedLayoutINS4_7SwizzleILi3ELi4ELi3EEENS4_18smem_ptr_flag_bitsILi32EEENST_INS5_IJNSA_ILi8EEENSA_ILi32EEEEEENS5_IJS19_SB_EEEEEEEvNS4_8identityES12_NS13_INS14_ILi1ELi4ELi3EEES17_NST_INS5_IJS18_S18_EEENS5_IJSB_S18_EEEEEEENS4_9Copy_AtomIJNS4_39AutoVectorizingCopyWithAssumedAlignmentILi128EEESI_EEES1E_EENS_8epilogue10collective6detail29Sm90TmaWarpSpecializedAdapterINS1Q_15DefaultEpilogueISI_SJ_SJ_NS1P_6thread17LinearCombinationISI_Li1EffLNS1U_9ScaleType4KindE0ELNS_15FloatRoundStyleE2ESI_EENS1_15EpilogueDefaultEEEEEvvEEEEvNT_6ParamsE --------------------------
	.section	.text._ZN7cutlass13device_kernelINS_4gemm6kernel13GemmUniversalIN4cute5tupleIJiiiiEEENS1_10collective13CollectiveMmaINS1_39MainloopSm90TmaGmmaRmemAWarpSpecializedILi2ENS5_IJNS4_1CILi1EEESB_SB_EEENS1_35KernelTmaWarpSpecializedCooperativeEEENS5_IJNSA_ILi128EEENSA_ILi64EEESF_EEENS_10tfloat32_tENS5_IJlSB_lEEESI_NS5_IJSB_llEEENS4_8TiledMMAINS4_8MMA_AtomIJNS4_4SM904GMMA29MMA_64x64x8_F32TF32TF32_RS_TNILNSO_7ScaleInE1ELSQ_1EEEEEENS4_6LayoutINS5_IJNSA_ILi2EEESB_SB_EEENS5_IJSB_NSA_ILi0EEESW_EEEEENS5_IJNS4_10UnderscoreESZ_SZ_EEEEENS4_13SM90_TMA_LOADENS4_14ComposedLayoutINS4_7SwizzleILi3ELi4ELi3EEENS4_18smem_ptr_flag_bitsILi32EEENST_INS5_IJNSA_ILi8EEENSA_ILi32EEEEEENS5_IJS19_SB_EEEEEEEvNS4_8identityES12_NS13_INS14_ILi1ELi4ELi3EEES17_NST_INS5_IJS18_S18_EEENS5_IJSB_S18_EEEEEEENS4_9Copy_AtomIJNS4_39AutoVectorizingCopyWithAssumedAlignmentILi128EEESI_EEES1E_EENS_8epilogue10collective6detail29Sm90TmaWarpSpecializedAdapterINS1Q_15DefaultEpilogueISI_SJ_SJ_NS1P_6thread17LinearCombinationISI_Li1EffLNS1U_9ScaleType4KindE0ELNS_15FloatRoundStyleE2ESI_EENS1_15EpilogueDefaultEEEEEvvEEEEvNT_6ParamsE,"ax",@progbits
	.align	128
.text._ZN7cutlass13device_kernelINS_4gemm6kernel13GemmUniversalIN4cute5tupleIJiiiiEEENS1_10collective13CollectiveMmaINS1_39MainloopSm90TmaGmmaRmemAWarpSpecializedILi2ENS5_IJNS4_1CILi1EEESB_SB_EEENS1_35KernelTmaWarpSpecializedCooperativeEEENS5_IJNSA_ILi128EEENSA_ILi64EEESF_EEENS_10tfloat32_tENS5_IJlSB_lEEESI_NS5_IJSB_llEEENS4_8TiledMMAINS4_8MMA_AtomIJNS4_4SM904GMMA29MMA_64x64x8_F32TF32TF32_RS_TNILNSO_7ScaleInE1ELSQ_1EEEEEENS4_6LayoutINS5_IJNSA_ILi2EEESB_SB_EEENS5_IJSB_NSA_ILi0EEESW_EEEEENS5_IJNS4_10UnderscoreESZ_SZ_EEEEENS4_13SM90_TMA_LOADENS4_14ComposedLayoutINS4_7SwizzleILi3ELi4ELi3EEENS4_18smem_ptr_flag_bitsILi32EEENST_INS5_IJNSA_ILi8EEENSA_ILi32EEEEEENS5_IJS19_SB_EEEEEEEvNS4_8identityES12_NS13_INS14_ILi1ELi4ELi3EEES17_NST_INS5_IJS18_S18_EEENS5_IJSB_S18_EEEEEEENS4_9Copy_AtomIJNS4_39AutoVectorizingCopyWithAssumedAlignmentILi128EEESI_EEES1E_EENS_8epilogue10collective6detail29Sm90TmaWarpSpecializedAdapterINS1Q_15DefaultEpilogueISI_SJ_SJ_NS1P_6thread17LinearCombinationISI_Li1EffLNS1U_9ScaleType4KindE0ELNS_15FloatRoundStyleE2ESI_EENS1_15EpilogueDefaultEEEEEvvEEEEvNT_6ParamsE:
        .type           _ZN7cutlass13device_kernelINS_4gemm6kernel13GemmUniversalIN4cute5tupleIJiiiiEEENS1_10collective13CollectiveMmaINS1_39MainloopSm90TmaGmmaRmemAWarpSpecializedILi2ENS5_IJNS4_1CILi1EEESB_SB_EEENS1_35KernelTmaWarpSpecializedCooperativeEEENS5_IJNSA_ILi128EEENSA_ILi64EEESF_EEENS_10tfloat32_tENS5_IJlSB_lEEESI_NS5_IJSB_llEEENS4_8TiledMMAINS4_8MMA_AtomIJNS4_4SM904GMMA29MMA_64x64x8_F32TF32TF32_RS_TNILNSO_7ScaleInE1ELSQ_1EEEEEENS4_6LayoutINS5_IJNSA_ILi2EEESB_SB_EEENS5_IJSB_NSA_ILi0EEESW_EEEEENS5_IJNS4_10UnderscoreESZ_SZ_EEEEENS4_13SM90_TMA_LOADENS4_14ComposedLayoutINS4_7SwizzleILi3ELi4ELi3EEENS4_18smem_ptr_flag_bitsILi32EEENST_INS5_IJNSA_ILi8EEENSA_ILi32EEEEEENS5_IJS19_SB_EEEEEEEvNS4_8identityES12_NS13_INS14_ILi1ELi4ELi3EEES17_NST_INS5_IJS18_S18_EEENS5_IJSB_S18_EEEEEEENS4_9Copy_AtomIJNS4_39AutoVectorizingCopyWithAssumedAlignmentILi128EEESI_EEES1E_EENS_8epilogue10collective6detail29Sm90TmaWarpSpecializedAdapterINS1Q_15DefaultEpilogueISI_SJ_SJ_NS1P_6thread17LinearCombinationISI_Li1EffLNS1U_9ScaleType4KindE0ELNS_15FloatRoundStyleE2ESI_EENS1_15EpilogueDefaultEEEEEvvEEEEvNT_6ParamsE,@function
        .size           _ZN7cutlass13device_kernelINS_4gemm6kernel13GemmUniversalIN4cute5tupleIJiiiiEEENS1_10collective13CollectiveMmaINS1_39MainloopSm90TmaGmmaRmemAWarpSpecializedILi2ENS5_IJNS4_1CILi1EEESB_SB_EEENS1_35KernelTmaWarpSpecializedCooperativeEEENS5_IJNSA_ILi128EEENSA_ILi64EEESF_EEENS_10tfloat32_tENS5_IJlSB_lEEESI_NS5_IJSB_llEEENS4_8TiledMMAINS4_8MMA_AtomIJNS4_4SM904GMMA29MMA_64x64x8_F32TF32TF32_RS_TNILNSO_7ScaleInE1ELSQ_1EEEEEENS4_6LayoutINS5_IJNSA_ILi2EEESB_SB_EEENS5_IJSB_NSA_ILi0EEESW_EEEEENS5_IJNS4_10UnderscoreESZ_SZ_EEEEENS4_13SM90_TMA_LOADENS4_14ComposedLayoutINS4_7SwizzleILi3ELi4ELi3EEENS4_18smem_ptr_flag_bitsILi32EEENST_INS5_IJNSA_ILi8EEENSA_ILi32EEEEEENS5_IJS19_SB_EEEEEEEvNS4_8identityES12_NS13_INS14_ILi1ELi4ELi3EEES17_NST_INS5_IJS18_S18_EEENS5_IJSB_S18_EEEEEEENS4_9Copy_AtomIJNS4_39AutoVectorizingCopyWithAssumedAlignmentILi128EEESI_EEES1E_EENS_8epilogue10collective6detail29Sm90TmaWarpSpecializedAdapterINS1Q_15DefaultEpilogueISI_SJ_SJ_NS1P_6thread17LinearCombinationISI_Li1EffLNS1U_9ScaleType4KindE0ELNS_15FloatRoundStyleE2ESI_EENS1_15EpilogueDefaultEEEEEvvEEEEvNT_6ParamsE,(.L_x_141 - _ZN7cutlass13device_kernelINS_4gemm6kernel13GemmUniversalIN4cute5tupleIJiiiiEEENS1_10collective13CollectiveMmaINS1_39MainloopSm90TmaGmmaRmemAWarpSpecializedILi2ENS5_IJNS4_1CILi1EEESB_SB_EEENS1_35KernelTmaWarpSpecializedCooperativeEEENS5_IJNSA_ILi128EEENSA_ILi64EEESF_EEENS_10tfloat32_tENS5_IJlSB_lEEESI_NS5_IJSB_llEEENS4_8TiledMMAINS4_8MMA_AtomIJNS4_4SM904GMMA29MMA_64x64x8_F32TF32TF32_RS_TNILNSO_7ScaleInE1ELSQ_1EEEEEENS4_6LayoutINS5_IJNSA_ILi2EEESB_SB_EEENS5_IJSB_NSA_ILi0EEESW_EEEEENS5_IJNS4_10UnderscoreESZ_SZ_EEEEENS4_13SM90_TMA_LOADENS4_14ComposedLayoutINS4_7SwizzleILi3ELi4ELi3EEENS4_18smem_ptr_flag_bitsILi32EEENST_INS5_IJNSA_ILi8EEENSA_ILi32EEEEEENS5_IJS19_SB_EEEEEEEvNS4_8identityES12_NS13_INS14_ILi1ELi4ELi3EEES17_NST_INS5_IJS18_S18_EEENS5_IJSB_S18_EEEEEEENS4_9Copy_AtomIJNS4_39AutoVectorizingCopyWithAssumedAlignmentILi128EEESI_EEES1E_EENS_8epilogue10collective6detail29Sm90TmaWarpSpecializedAdapterINS1Q_15DefaultEpilogueISI_SJ_SJ_NS1P_6thread17LinearCombinationISI_Li1EffLNS1U_9ScaleType4KindE0ELNS_15FloatRoundStyleE2ESI_EENS1_15EpilogueDefaultEEEEEvvEEEEvNT_6ParamsE)
        .other          _ZN7cutlass13device_kernelINS_4gemm6kernel13GemmUniversalIN4cute5tupleIJiiiiEEENS1_10collective13CollectiveMmaINS1_39MainloopSm90TmaGmmaRmemAWarpSpecializedILi2ENS5_IJNS4_1CILi1EEESB_SB_EEENS1_35KernelTmaWarpSpecializedCooperativeEEENS5_IJNSA_ILi128EEENSA_ILi64EEESF_EEENS_10tfloat32_tENS5_IJlSB_lEEESI_NS5_IJSB_llEEENS4_8TiledMMAINS4_8MMA_AtomIJNS4_4SM904GMMA29MMA_64x64x8_F32TF32TF32_RS_TNILNSO_7ScaleInE1ELSQ_1EEEEEENS4_6LayoutINS5_IJNSA_ILi2EEESB_SB_EEENS5_IJSB_NSA_ILi0EEESW_EEEEENS5_IJNS4_10UnderscoreESZ_SZ_EEEEENS4_13SM90_TMA_LOADENS4_14ComposedLayoutINS4_7SwizzleILi3ELi4ELi3EEENS4_18smem_ptr_flag_bitsILi32EEENST_INS5_IJNSA_ILi8EEENSA_ILi32EEEEEENS5_IJS19_SB_EEEEEEEvNS4_8identityES12_NS13_INS14_ILi1ELi4ELi3EEES17_NST_INS5_IJS18_S18_EEENS5_IJSB_S18_EEEEEEENS4_9Copy_AtomIJNS4_39AutoVectorizingCopyWithAssumedAlignmentILi128EEESI_EEES1E_EENS_8epilogue10collective6detail29Sm90TmaWarpSpecializedAdapterINS1Q_15DefaultEpilogueISI_SJ_SJ_NS1P_6thread17LinearCombinationISI_Li1EffLNS1U_9ScaleType4KindE0ELNS_15FloatRoundStyleE2ESI_EENS1_15EpilogueDefaultEEEEEvvEEEEvNT_6ParamsE,@"STO_CUDA_ENTRY STV_DEFAULT"
_ZN7cutlass13device_kernelINS_4gemm6kernel13GemmUniversalIN4cute5tupleIJiiiiEEENS1_10collective13CollectiveMmaINS1_39MainloopSm90TmaGmmaRmemAWarpSpecializedILi2ENS5_IJNS4_1CILi1EEESB_SB_EEENS1_35KernelTmaWarpSpecializedCooperativeEEENS5_IJNSA_ILi128EEENSA_ILi64EEESF_EEENS_10tfloat32_tENS5_IJlSB_lEEESI_NS5_IJSB_llEEENS4_8TiledMMAINS4_8MMA_AtomIJNS4_4SM904GMMA29MMA_64x64x8_F32TF32TF32_RS_TNILNSO_7ScaleInE1ELSQ_1EEEEEENS4_6LayoutINS5_IJNSA_ILi2EEESB_SB_EEENS5_IJSB_NSA_ILi0EEESW_EEEEENS5_IJNS4_10UnderscoreESZ_SZ_EEEEENS4_13SM90_TMA_LOADENS4_14ComposedLayoutINS4_7SwizzleILi3ELi4ELi3EEENS4_18smem_ptr_flag_bitsILi32EEENST_INS5_IJNSA_ILi8EEENSA_ILi32EEEEEENS5_IJS19_SB_EEEEEEEvNS4_8identityES12_NS13_INS14_ILi1ELi4ELi3EEES17_NST_INS5_IJS18_S18_EEENS5_IJSB_S18_EEEEEEENS4_9Copy_AtomIJNS4_39AutoVectorizingCopyWithAssumedAlignmentILi128EEESI_EEES1E_EENS_8epilogue10collective6detail29Sm90TmaWarpSpecializedAdapterINS1Q_15DefaultEpilogueISI_SJ_SJ_NS1P_6thread17LinearCombinationISI_Li1EffLNS1U_9ScaleType4KindE0ELNS_15FloatRoundStyleE2ESI_EENS1_15EpilogueDefaultEEEEEvvEEEEvNT_6ParamsE:
[----:B------:R-:W0:Y:S02]  /*0000*/  LDC R1, c[0x0][0x28] ;  /* 0x00000a00ff017b82 */ /* 0x000e240000000800 */
[----:B0-----:R-:W-:Y:S01]  /*0010*/  VIADD R1, R1, 0xfffffff0 ;  /* 0xfffffff001017836 */ /* 0x001fe20000000000 */
[----:B------:R-:W0:Y:S01]  /*0020*/  S2R R0, SR_TID.X ;  /* 0x0000000000007919 */ /* 0x000e220000002100 */
[----:B------:R-:W-:Y:S01]  /*0030*/  ELECT P0, URZ, PT ;  /* 0x00000000003f782f */ /* 0x000fe20003800000 */
[----:B------:R-:W-:Y:S01]  /*0040*/  BSSY B0, `(.L_x_0) ;  /* 0x000000f000007945 */ /* 0x000fe20003800000 */
[--C-:B0-----:R-:W-:Y:S02]  /*0050*/  SHF.R.U32.HI R2, RZ, 0x5, R0.reuse ;  /* 0x00000005ff027819 */ /* 0x101fe40000011600 */
[----:B------:R-:W-:-:S03]  /*0060*/  SHF.R.U32.HI R12, RZ, 0x7, R0 ;  /* 0x00000007ff0c7819 */ /* 0x000fc60000011600 */
[----:B------:R-:W0:Y:S04]  /*0070*/  SHFL.IDX PT, R5, R2, RZ, 0x1f ;  /* 0x00001fff02057589 */ /* 0x000e2800000e0000 */
[----:B------:R1:W2:Y:S01]  /*0080*/  SHFL.IDX PT, R10, R12, RZ, 0x1f ;  /* 0x00001fff0c0a7589 */ /* 0x0002a200000e0000 */
[----:B0-----:R-:W-:-:S13]  /*0090*/  ISETP.NE.OR P0, PT, R5, RZ, !P0 ;  /* 0x000000ff0500720c */ /* 0x001fda0004705670 */
[----:B-12---:R-:W-:Y:S05]  /*00a0*/  @P0 BRA `(.L_x_1) ;  /* 0x0000000000200947 */ /* 0x006fea0003800000 */
[----:B------:R-:W-:Y:S02]  /*00b0*/  ULDC.64 UR4, c[0x0][0x198] ;  /* 0x0000660000047ab9 */ /* 0x000fe40000000a00 */
[----:B------:R-:W-:Y:S02]  /*00c0*/  UIADD3 UR6, UP0, UR4, 0xf0, URZ ;  /* 0x000000f004067890 */ /* 0x000fe4000ff1e03f */
[----:B------:R-:W-:Y:S02]  /*00d0*/  UIADD3 UR4, UP1, UR4, 0x1f0, URZ ;  /* 0x000001f004047890 */ /* 0x000fe4000ff3e03f */
[----:B------:R-:W-:Y:S02]  /*00e0*/  UIADD3.X UR7, URZ, UR5, URZ, UP0, !UPT ;  /* 0x000000053f077290 */ /* 0x000fe400087fe43f */
[----:B------:R-:W-:-:S07]  /*00f0*/  UIADD3.X UR5, URZ, UR5, URZ, UP1, !UPT ;  /* 0x000000053f057290 */ /* 0x000fce0008ffe43f */
[----:B------:R0:W-:Y:S02]  /*0100*/  UTMACCTL.PF [UR6] ;  /* 0x00000000060079b9 */ /* 0x0001e40008040000 */
[----:B------:R0:W-:Y:S02]  /*0110*/  UTMACCTL.PF [UR4] ;  /* 0x00000000040079b9 */ /* 0x0001e40008040000 */
[----:B0-----:R-:W-:Y:S01]  /*0120*/  NOP ;  /* 0x0000000000007918 */ /* 0x001fe20000000000 */
.L_x_1:
[----:B------:R-:W-:Y:S05]  /*0130*/  BSYNC B0 ;  /* 0x0000000000007941 */ /* 0x000fea0003800000 */
.L_x_0:
[----:B------:R-:W0:Y:S02]  /*0140*/  SHFL.IDX PT, R3, R2, RZ, 0x1f ;  /* 0x00001fff02037589 */ /* 0x000e2400000e0000 */
[----:B0-----:R-:W-:-:S13]  /*0150*/  ISETP.NE.AND P0, PT, R3, RZ, PT ;  /* 0x000000ff0300720c */ /* 0x001fda0003f05270 */
[----:B------:R-:W-:Y:S05]  /*0160*/  @P0 BRA `(.L_x_2) ;  /* 0x0000000000480947 */ /* 0x000fea0003800000 */
[----:B------:R-:W0:Y:S01]  /*0170*/  S2UR UR8, SR_CgaCtaId ;  /* 0x00000000000879c3 */ /* 0x000e220000008800 */
[----:B------:R-:W-:Y:S01]  /*0180*/  UMOV UR4, 0x400 ;  /* 0x0000040000047882 */ /* 0x000fe20000000000 */
[----:B------:R-:W-:Y:S01]  /*0190*/  UMOV UR5, 0x1 ;  /* 0x0000000100057882 */ /* 0x000fe20000000000 */
[----:B------:R-:W-:Y:S01]  /*01a0*/  UMOV UR6, 0x100 ;  /* 0x0000010000067882 */ /* 0x000fe20000000000 */
[----:B------:R-:W-:Y:S01]  /*01b0*/  ELECT P0, URZ, PT ;  /* 0x00000000003f782f */ /* 0x000fe20003800000 */
[----:B------:R-:W-:-:S04]  /*01c0*/  UIADD3 UR6, -UR6, 0x100000, URZ ;  /* 0x0010000006067890 */ /* 0x000fc8000fffe13f */
[----:B------:R-:W-:Y:S02]  /*01d0*/  USHF.L.U32 UR7, UR6, 0xb, URZ ;  /* 0x0000000b06077899 */ /* 0x000fe4000800063f */
[----:B------:R-:W-:Y:S02]  /*01e0*/  USHF.L.U32 UR6, UR6, 0x1, URZ ;  /* 0x0000000106067899 */ /* 0x000fe4000800063f */
[----:B0-----:R-:W-:Y:S02]  /*01f0*/  ULEA UR8, UR8, UR4, 0x18 ;  /* 0x0000000408087291 */ /* 0x001fe4000f8ec03f */
[----:B------:R-:W-:-:S04]  /*0200*/  UIADD3 UR4, -UR5, 0x100000, URZ ;  /* 0x0010000005047890 */ /* 0x000fc8000fffe13f */
[----:B------:R-:W-:Y:S02]  /*0210*/  USHF.L.U32 UR5, UR4, 0xb, URZ ;  /* 0x0000000b04057899 */ /* 0x000fe4000800063f */
[----:B------:R-:W-:Y:S01]  /*0220*/  USHF.L.U32 UR4, UR4, 0x1, URZ ;  /* 0x0000000104047899 */ /* 0x000fe2000800063f */
[----:B------:R-:W0:Y:S11]  /*0230*/  FENCE.VIEW.ASYNC.S ;  /* 0x00000000000073c6 */ /* 0x000e360000000000 */
[----:B0-----:R0:W1:Y:S01]  /*0240*/  SYNCS.EXCH.64 URZ, [UR8], UR4 ;  /* 0x00000004083f75b2 */ /* 0x0010620008000100 */
[----:B------:R0:W2:Y:S01]  /*0250*/  SYNCS.EXCH.64 URZ, [UR8+0x10], UR6 ;  /* 0x00001006083f75b2 */ /* 0x0000a20008000100 */
[----:B------:R0:W3:Y:S01]  /*0260*/  SYNCS.EXCH.64 URZ, [UR8+0x8], UR4 ;  /* 0x00000804083f75b2 */ /* 0x0000e20008000100 */
[----:B------:R0:W4:Y:S01]  /*0270*/  SYNCS.EXCH.64 URZ, [UR8+0x18], UR6 ;  /* 0x00001806083f75b2 */ /* 0x0001220008000100 */
[----:B------:R-:W-:Y:S01]  /*0280*/  NOP ;  /* 0x0000000000007918 */ /* 0x000fe20000000000 */
.L_x_2:
[----:B------:R-:W5:Y:S01]  /*0290*/  SHFL.IDX PT, R2, R2, RZ, 0x1f ;  /* 0x00001fff02027589 */ /* 0x000f6200000e0000 */
[----:B------:R-:W-:Y:S01]  /*02a0*/  ELECT P0, URZ, PT ;  /* 0x00000000003f782f */ /* 0x000fe20003800000 */
[----:B------:R-:W1:Y:S01]  /*02b0*/  LDC R4, c[0x0][0x65c] ;  /* 0x00019700ff047b82 */ /* 0x000e620000000800 */
[----:B0-----:R-:W-:Y:S01]  /*02c0*/  UMOV UR4, 0x20 ;  /* 0x0000002000047882 */ /* 0x001fe20000000000 */
[----:B------:R-:W0:Y:S01]  /*02d0*/  S2R R3, SR_CTAID.Y ;  /* 0x0000000000037919 */ /* 0x000e220000002600 */
[----:B------:R-:W-:Y:S01]  /*02e0*/  NOP ;  /* 0x0000000000007918 */ /* 0x000fe20000000000 */
[----:B------:R-:W-:Y:S01]  /*02f0*/  ISETP.NE.AND P2, PT, R10, RZ, PT ;  /* 0x000000ff0a00720c */ /* 0x000fe20003f45270 */
[----:B------:R-:W-:Y:S01]  /*0300*/  NOP ;  /* 0x0000000000007918 */ /* 0x000fe20000000000 */
[----:B------:R-:W-:Y:S02]  /*0310*/  LOP3.LUT R19, R19, 0xfffffffd, RZ, 0xc0, !PT ;  /* 0xfffffffd13137812 */ /* 0x000fe400078ec0ff */
[----:B-----5:R-:W-:-:S02]  /*0320*/  ISETP.NE.OR P0, PT, R2, RZ, !P0 ;  /* 0x000000ff0200720c */ /* 0x020fc40004705670 */
[----:B-1----:R-:W-:Y:S02]  /*0330*/  ISETP.NE.AND P3, PT, R4, 0x1, PT ;  /* 0x000000010400780c */ /* 0x002fe40003f65270 */
[----:B------:R-:W1:Y:S01]  /*0340*/  S2R R4, SR_CTAID.X ;  /* 0x0000000000047919 */ /* 0x000e620000002500 */
[----:B------:R-:W-:-:S04]  /*0350*/  SHF.R.S32.HI R2, RZ, 0x1f, R5 ;  /* 0x0000001fff027819 */ /* 0x000fc80000011405 */
[----:B------:R-:W-:-:S04]  /*0360*/  LEA.HI R2, R2, R5, RZ, 0x2 ;  /* 0x0000000502027211 */ /* 0x000fc800078f10ff */
[----:B------:R-:W-:Y:S01]  /*0370*/  VOTEU.ALL UP0, P0 ;  /* 0x00000000003f7886 */ /* 0x000fe20000000000 */
[----:B------:R-:W-:Y:S01]  /*0380*/  LOP3.LUT R2, R2, 0xfffffffc, RZ, 0xc0, !PT ;  /* 0xfffffffc02027812 */ /* 0x000fe200078ec0ff */
[----:B------:R-:W1:Y:S01]  /*0390*/  @P3 LDC R9, c[0x0][0x10] ;  /* 0x00000400ff093b82 */ /* 0x000e620000000800 */
[----:B------:R-:W-:Y:S01]  /*03a0*/  VOTEU.ALL UP1, P0 ;  /* 0x00000000003f7886 */ /* 0x000fe20000020000 */
[----:B0-----:R-:W-:Y:S01]  /*03b0*/  @P3 IMAD.MOV.U32 R6, RZ, RZ, R3 ;  /* 0x000000ffff063224 */ /* 0x001fe200078e0003 */
[----:B------:R-:W-:Y:S01]  /*03c0*/  @!UP0 UMOV UR6, 0x400 ;  /* 0x0000040000068882 */ /* 0x000fe20000000000 */
[----:B------:R-:W-:-:S04]  /*03d0*/  @!UP0 UIADD3 UR4, -UR4, 0x100000, URZ ;  /* 0x0010000004048890 */ /* 0x000fc8000fffe13f */
[----:B------:R-:W-:Y:S02]  /*03e0*/  @!UP0 USHF.L.U32 UR5, UR4, 0xb, URZ ;  /* 0x0000000b04058899 */ /* 0x000fe4000800063f */
[----:B------:R-:W-:Y:S01]  /*03f0*/  @!UP0 USHF.L.U32 UR4, UR4, 0x1, URZ ;  /* 0x0000000104048899 */ /* 0x000fe2000800063f */
[----:B------:R-:W-:Y:S01]  /*0400*/  IMAD.IADD R2, R5, 0x1, -R2 ;  /* 0x0000000105027824 */ /* 0x000fe200078e0a02 */
[----:B------:R-:W-:Y:S01]  /*0410*/  @P3 LOP3.LUT R19, R19, 0x2, RZ, 0xfc, !PT ;  /* 0x0000000213133812 */ /* 0x000fe200078efcff */
[----:B------:R-:W-:Y:S01]  /*0420*/  @P3 IMAD.MOV.U32 R7, RZ, RZ, RZ ;  /* 0x000000ffff073224 */ /* 0x000fe200078e00ff */
[----:B------:R-:W0:Y:S01]  /*0430*/  @!UP0 S2UR UR7, SR_CgaCtaId ;  /* 0x00000000000789c3 */ /* 0x000e220000008800 */
[----:B------:R-:W-:Y:S01]  /*0440*/  IMAD.MOV.U32 R5, RZ, RZ, RZ ;  /* 0x000000ffff057224 */ /* 0x000fe200078e00ff */
[----:B------:R-:W-:Y:S01]  /*0450*/  ISETP.NE.AND P1, PT, R2, 0x3, PT ;  /* 0x000000030200780c */ /* 0x000fe20003f25270 */
[----:B------:R-:W-:-:S05]  /*0460*/  @P3 IMAD.MOV.U32 R17, RZ, RZ, RZ ;  /* 0x000000ffff113224 */ /* 0x000fca00078e00ff */
[----:B------:R-:W5:Y:S01]  /*0470*/  @!P3 LDC R11, c[0x0][0xc] ;  /* 0x00000300ff0bbb82 */ /* 0x000f620000000800 */
[----:B-1----:R-:W-:-:S04]  /*0480*/  @P3 IMAD.WIDE.U32 R8, R4, R9, R6 ;  /* 0x0000000904083225 */ /* 0x002fc800078e0006 */
[----:B------:R-:W-:Y:S02]  /*0490*/  @P3 IMAD.IADD R17, R9, 0x1, R17 ;  /* 0x0000000109113824 */ /* 0x000fe400078e0211 */
[----:B------:R-:W-:Y:S01]  /*04a0*/  @P3 IMAD.MOV.U32 R18, RZ, RZ, R8 ;  /* 0x000000ffff123224 */ /* 0x000fe200078e0008 */
[----:B0-----:R-:W-:Y:S01]  /*04b0*/  @!UP0 ULEA UR8, UR7, UR6, 0x18 ;  /* 0x0000000607088291 */ /* 0x001fe2000f8ec03f */
[----:B------:R-:W-:Y:S02]  /*04c0*/  VOTEU.ALL UP0, P0 ;  /* 0x00000000003f7886 */ /* 0x000fe40000000000 */
[----:B------:R-:W-:Y:S01]  /*04d0*/  ULDC UR6, c[0x0][0xc] ;  /* 0x0000030000067ab9 */ /* 0x000fe20000000800 */
[----:B------:R-:W-:Y:S01]  /*04e0*/  ISETP.EQ.OR P0, PT, R2, RZ, !P1 ;  /* 0x000000ff0200720c */ /* 0x000fe20004f02670 */
[----:B------:R-:W-:-:S03]  /*04f0*/  ULDC UR7, c[0x0][0x10] ;  /* 0x0000040000077ab9 */ /* 0x000fc60000000800 */
[C---:B------:R-:W-:Y:S01]  /*0500*/  ISETP.EQ.AND P0, PT, R10.reuse, RZ, P0 ;  /* 0x000000ff0a00720c */ /* 0x040fe20000702270 */
[----:B------:R-:W-:Y:S02]  /*0510*/  VIADD R10, R10, 0xffffffff ;  /* 0xffffffff0a0a7836 */ /* 0x000fe40000000000 */
[----:B-----5:R-:W-:Y:S01]  /*0520*/  @!P3 IMAD.WIDE.U32 R6, R11, R3, R4 ;  /* 0x000000030b06b225 */ /* 0x020fe200078e0004 */
[----:B------:R-:W0:Y:S02]  /*0530*/  FENCE.VIEW.ASYNC.S ;  /* 0x00000000000073c6 */ /* 0x000e240000000000 */
[----:B0-----:R-:W2:Y:S01]  /*0540*/  @!UP0 SYNCS.EXCH.64 URZ, [UR8+0x30], UR4 ;  /* 0x00003004083f85b2 */ /* 0x001ea20008000100 */
[----:B------:R-:W-:Y:S02]  /*0550*/  SEL R16, RZ, 0x1, !P0 ;  /* 0x00000001ff107807 */ /* 0x000fe40004000000 */
[----:B------:R-:W-:Y:S01]  /*0560*/  ISETP.GE.U32.AND P1, PT, R10, 0x2, PT ;  /* 0x000000020a00780c */ /* 0x000fe20003f26070 */
[----:B------:R-:W-:-:S02]  /*0570*/  @!P3 IMAD.MOV.U32 R18, RZ, RZ, R6 ;  /* 0x000000ffff12b224 */ /* 0x000fc400078e0006 */
[----:B------:R-:W-:Y:S01]  /*0580*/  @!P3 IMAD.MOV.U32 R17, RZ, RZ, R7 ;  /* 0x000000ffff11b224 */ /* 0x000fe200078e0007 */
[----:B------:R-:W-:Y:S01]  /*0590*/  SEL R16, R16, 0x2, P1 ;  /* 0x0000000210107807 */ /* 0x000fe20000800000 */
[----:B------:R0:W2:Y:S01]  /*05a0*/  @!UP1 SYNCS.EXCH.64 URZ, [UR8+0x38], UR4 ;  /* 0x00003804083f95b2 */ /* 0x0000a20008000100 */
[----:B------:R-:W-:Y:S01]  /*05b0*/  NOP ;  /* 0x0000000000007918 */ /* 0x000fe20000000000 */
[----:B0-----:R-:W-:-:S03]  /*05c0*/  UIMAD.WIDE.U32 UR4, UR6, UR7, URZ ;  /* 0x00000007060472a5 */ /* 0x001fc6000f8e003f */
[----:B------:R-:W-:Y:S02]  /*05d0*/  ULDC UR6, c[0x0][0x14] ;  /* 0x0000050000067ab9 */ /* 0x000fe40000000800 */
[----:B------:R-:W-:Y:S02]  /*05e0*/  UIMAD.WIDE.U32 UR54, UR4, UR6, URZ ;  /* 0x00000006043672a5 */ /* 0x000fe4000f8e003f */
[----:B------:R-:W-:-:S04]  /*05f0*/  UIMAD UR45, UR5, UR6, URZ ;  /* 0x00000006052d72a4 */ /* 0x000fc8000f8e023f */
[----:B------:R-:W-:Y:S01]  /*0600*/  UIADD3 UR45, UR55, UR45, URZ ;  /* 0x0000002d372d7290 */ /* 0x000fe2000fffe03f */
[----:B--234-:R-:W-:Y:S06]  /*0610*/  BAR.SYNC.DEFER_BLOCKING 0x0 ;  /* 0x0000000000007b1d */ /* 0x01cfec0000010000 */
[----:B------:R-:W-:Y:S05]  /*0620*/  @!P2 BRA `(.L_x_3) ;  /* 0x0000005c00f8a947 */ /* 0x000fea0003800000 */
[----:B------:R-:W-:-:S13]  /*0630*/  ISETP.GT.U32.AND P0, PT, R10, 0x1, PT ;  /* 0x000000010a00780c */ /* 0x000fda0003f04070 */
[----:B------:R-:W-:Y:S05]  /*0640*/  @P0 EXIT ;  /* 0x000000000000094d */ /* 0x000fea0003800000 */
[----:B------:R-:W-:Y:S01]  /*0650*/  ULDC.64 UR4, c[0x0][0x650] ;  /* 0x0001940000047ab9 */ /* 0x000fe20000000a00 */
[----:B------:R-:W-:Y:S01]  /*0660*/  PRMT R6, RZ, 0x7610, R6 ;  /* 0x00007610ff067816 */ /* 0x000fe20000000006 */
[----:B------:R-:W-:Y:S01]  /*0670*/  IMAD.MOV.U32 R71, RZ, RZ, -0x1 ;  /* 0xffffffffff477424 */ /* 0x000fe200078e00ff */
[----:B------:R-:W-:Y:S01]  /*0680*/  ISETP.GE.U32.AND P0, PT, R18, UR4, PT ;  /* 0x0000000412007c0c */ /* 0x000fe2000bf06070 */
[----:B------:R-:W-:Y:S02]  /*0690*/  IMAD.MOV.U32 R68, RZ, RZ, -0x1 ;  /* 0xffffffffff447424 */ /* 0x000fe400078e00ff */
[----:B------:R-:W-:Y:S01]  /*06a0*/  IMAD.MOV.U32 R69, RZ, RZ, -0x1 ;  /* 0xffffffffff457424 */ /* 0x000fe200078e00ff */
[----:B------:R-:W-:-:S13]  /*06b0*/  ISETP.GE.U32.AND.EX P0, PT, R17, UR5, PT, P0 ;  /* 0x0000000511007c0c */ /* 0x000fda000bf06100 */
[----:B------:R-:W-:Y:S05]  /*06c0*/  @P0 BRA `(.L_x_4) ;  /* 0x0000000400580947 */ /* 0x000fea0003800000 */
[----:B------:R-:W0:Y:S01]  /*06d0*/  LDC.64 R14, c[0x0][0x628] ;  /* 0x00018a00ff0e7b82 */ /* 0x000e220000000a00 */
[----:B------:R-:W-:Y:S02]  /*06e0*/  IMAD.MOV.U32 R6, RZ, RZ, R18 ;  /* 0x000000ffff067224 */ /* 0x000fe400078e0012 */
[----:B------:R-:W-:-:S05]  /*06f0*/  IMAD.MOV.U32 R7, RZ, RZ, R17 ;  /* 0x000000ffff077224 */ /* 0x000fca00078e0011 */
[----:B------:R-:W1:Y:S08]  /*0700*/  LDC R2, c[0x0][0x630] ;  /* 0x00018c00ff027b82 */ /* 0x000e700000000800 */
[----:B------:R-:W2:Y:S01]  /*0710*/  LDC.64 R20, c[0x0][0x620] ;  /* 0x00018800ff147b82 */ /* 0x000ea20000000a00 */
[----:B0-----:R-:W-:-:S04]  /*0720*/  ISETP.NE.U32.AND P0, PT, R14, RZ, PT ;  /* 0x000000ff0e00720c */ /* 0x001fc80003f05070 */
[----:B------:R-:W-:-:S13]  /*0730*/  ISETP.NE.AND.EX P0, PT, R15, RZ, PT, P0 ;  /* 0x000000ff0f00720c */ /* 0x000fda0003f05300 */
[----:B-12---:R-:W-:Y:S05]  /*0740*/  @!P0 BRA `(.L_x_5) ;  /* 0x0000000000288947 */ /* 0x006fea0003800000 */
[----:B------:R-:W0:Y:S02]  /*0750*/  LDC R11, c[0x0][0x634] ;  /* 0x00018d00ff0b7b82 */ /* 0x000e240000000800 */
[----:B0-----:R-:W-:-:S05]  /*0760*/  IADD3 R11, P0, R18, R11, RZ ;  /* 0x0000000b120b7210 */ /* 0x001fca0007f1e0ff */
[----:B------:R-:W-:-:S04]  /*0770*/  IMAD.X R13, RZ, RZ, R17, P0 ;  /* 0x000000ffff0d7224 */ /* 0x000fc800000e0611 */
[----:B------:R-:W-:-:S04]  /*0780*/  IMAD.WIDE.U32 R6, R13, R14, RZ ;  /* 0x0000000e0d067225 */ /* 0x000fc800078e00ff */
[----:B------:R-:W-:-:S04]  /*0790*/  IMAD.WIDE.U32 R8, P0, R11, R15, R6 ;  /* 0x0000000f0b087225 */ /* 0x000fc80007800006 */
[----:B------:R-:W-:-:S04]  /*07a0*/  IMAD.WIDE.U32 R6, R11, R14, RZ ;  /* 0x0000000e0b067225 */ /* 0x000fc800078e00ff */
[----:B------:R-:W-:Y:S01]  /*07b0*/  IMAD.X R11, RZ, RZ, RZ, P0 ;  /* 0x000000ffff0b7224 */ /* 0x000fe200000e06ff */
[----:B------:R-:W-:Y:S01]  /*07c0*/  IADD3 RZ, P0, R7, R8, RZ ;  /* 0x0000000807ff7210 */ /* 0x000fe20007f1e0ff */
[----:B------:R-:W-:-:S04]  /*07d0*/  IMAD.MOV.U32 R10, RZ, RZ, R9 ;  /* 0x000000ffff0a7224 */ /* 0x000fc800078e0009 */
[----:B------:R-:W-:-:S08]  /*07e0*/  IMAD.WIDE.U32.X R6, R13, R15, R10, P0 ;  /* 0x0000000f0d067225 */ /* 0x000fd000000e040a */
.L_x_5:
[-CC-:B------:R-:W-:Y:S01]  /*07f0*/  SHF.R.U64 R69, R6, R2.reuse, R7.reuse ;  /* 0x0000000206457219 */ /* 0x180fe20000001207 */
[----:B------:R-:W0:Y:S01]  /*0800*/  LDC R10, c[0x0][0x618] ;  /* 0x00018600ff0a7b82 */ /* 0x000e220000000800 */
[----:B------:R-:W-:Y:S01]  /*0810*/  SHF.R.U32.HI R5, RZ, R2, R7 ;  /* 0x00000002ff057219 */ /* 0x000fe20000011607 */
[----:B------:R-:W-:Y:S01]  /*0820*/  ULDC UR4, c[0x0][0x150] ;  /* 0x0000540000047ab9 */ /* 0x000fe20000000800 */
[----:B------:R-:W-:Y:S01]  /*0830*/  IADD3 R9, P0, RZ, -R69, RZ ;  /* 0x80000045ff097210 */ /* 0x000fe20007f1e0ff */
[----:B------:R-:W-:Y:S01]  /*0840*/  IMAD.MOV.U32 R19, RZ, RZ, R17 ;  /* 0x000000ffff137224 */ /* 0x000fe200078e0011 */
[----:B------:R-:W-:-:S03]  /*0850*/  I2FP.F32.U32 R2, R4 ;  /* 0x0000000400027245 */ /* 0x000fc60000201000 */
[----:B------:R-:W1:Y:S01]  /*0860*/  LDC.64 R28, c[0x0][0x640] ;  /* 0x00019000ff1c7b82 */ /* 0x000e620000000a00 */
[----:B------:R-:W-:Y:S02]  /*0870*/  IMAD.X R11, RZ, RZ, ~R5, P0 ;  /* 0x000000ffff0b7224 */ /* 0x000fe400000e0e05 */
[----:B------:R-:W-:Y:S01]  /*0880*/  FMUL R2, R2, UR4 ;  /* 0x0000000402027c20 */ /* 0x000fe20008400000 */
[----:B------:R-:W-:Y:S01]  /*0890*/  IMAD.WIDE.U32 R6, R9, R20, R18 ;  /* 0x0000001409067225 */ /* 0x000fe200078e0012 */
[----:B------:R-:W-:-:S03]  /*08a0*/  ULDC UR4, c[0x0][0x154] ;  /* 0x0000550000047ab9 */ /* 0x000fc60000000800 */
[----:B------:R-:W-:Y:S01]  /*08b0*/  IMAD R8, R11, R20, RZ ;  /* 0x000000140b087224 */ /* 0x000fe200078e02ff */
[----:B------:R-:W2:Y:S01]  /*08c0*/  LDC R5, c[0x0][0x144] ;  /* 0x00005100ff057b82 */ /* 0x000ea20000000800 */
[----:B------:R-:W3:Y:S02]  /*08d0*/  F2I.U32.TRUNC.NTZ R2, R2 ;  /* 0x0000000200027305 */ /* 0x000ee4000020f000 */
[----:B------:R-:W-:-:S04]  /*08e0*/  IMAD R9, R9, R21, R8 ;  /* 0x0000001509097224 */ /* 0x000fc800078e0208 */
[----:B------:R-:W-:Y:S01]  /*08f0*/  IMAD.IADD R7, R7, 0x1, R9 ;  /* 0x0000000107077824 */ /* 0x000fe200078e0209 */
[----:B------:R-:W4:Y:S01]  /*0900*/  LDC R22, c[0x0][0x608] ;  /* 0x00018200ff167b82 */ /* 0x000f220000000800 */
[----:B------:R-:W-:-:S03]  /*0910*/  IMAD.MOV.U32 R9, RZ, RZ, -0x1 ;  /* 0xffffffffff097424 */ /* 0x000fc600078e00ff */
[-CC-:B0-----:R-:W-:Y:S02]  /*0920*/  SHF.R.U64 R20, R6, R10.reuse, R7.reuse ;  /* 0x0000000a06147219 */ /* 0x181fe40000001207 */
[----:B------:R-:W-:Y:S02]  /*0930*/  I2FP.F32.U32 R6, R3 ;  /* 0x0000000300067245 */ /* 0x000fe40000201000 */
[----:B------:R-:W0:Y:S01]  /*0940*/  LDC R26, c[0x0][0x658] ;  /* 0x00019600ff1a7b82 */ /* 0x000e220000000800 */
[----:B-1----:R-:W-:Y:S01]  /*0950*/  ISETP.NE.U32.AND P0, PT, R28, RZ, PT ;  /* 0x000000ff1c00720c */ /* 0x002fe20003f05070 */
[----:B---3--:R-:W-:Y:S02]  /*0960*/  IMAD.MOV R8, RZ, RZ, -R2 ;  /* 0x000000ffff087224 */ /* 0x008fe400078e0a02 */
[----:B------:R-:W-:Y:S01]  /*0970*/  FMUL R6, R6, UR4 ;  /* 0x0000000406067c20 */ /* 0x000fe20008400000 */
[----:B------:R-:W-:Y:S02]  /*0980*/  SHF.R.U32.HI R7, RZ, R10, R7 ;  /* 0x0000000aff077219 */ /* 0x000fe40000011607 */
[----:B------:R-:W-:Y:S01]  /*0990*/  ISETP.NE.AND.EX P0, PT, R29, RZ, PT, P0 ;  /* 0x000000ff1d00720c */ /* 0x000fe20003f05300 */
[----:B------:R1:W3:Y:S01]  /*09a0*/  F2I.U32.TRUNC.NTZ R13, R6 ;  /* 0x00000006000d7305 */ /* 0x0002e2000020f000 */
[----:B------:R-:W1:Y:S01]  /*09b0*/  LDC R14, c[0x0][0x148] ;  /* 0x00005200ff0e7b82 */ /* 0x000e620000000800 */
[----:B--2---:R-:W-:-:S07]  /*09c0*/  IMAD R2, R5, R8, R4 ;  /* 0x0000000805027224 */ /* 0x004fce00078e0204 */
[----:B------:R-:W2:Y:S01]  /*09d0*/  LDC R24, c[0x0][0x600] ;  /* 0x00018000ff187b82 */ /* 0x000ea20000000800 */
[-CC-:B----4-:R-:W-:Y:S02]  /*09e0*/  SHF.R.U64 R30, R20, R22.reuse, R7.reuse ;  /* 0x00000016141e7219 */ /* 0x190fe40000001207 */
[----:B------:R-:W-:Y:S01]  /*09f0*/  SHF.R.U32.HI R5, RZ, R22, R7 ;  /* 0x00000016ff057219 */ /* 0x000fe20000011607 */
[----:B------:R-:W-:-:S04]  /*0a00*/  IMAD.MOV.U32 R7, RZ, RZ, 0x1 ;  /* 0x00000001ff077424 */ /* 0x000fc800078e00ff */
[----:B------:R-:W4:Y:S01]  /*0a10*/  LDC R19, c[0x0][0x648] ;  /* 0x00019200ff137b82 */ /* 0x000f220000000800 */
[-C--:B0-----:R-:W-:Y:S02]  /*0a20*/  SHF.L.U32 R4, R9, R26.reuse, RZ ;  /* 0x0000001a09047219 */ /* 0x081fe400000006ff */
[--C-:B------:R-:W-:Y:S02]  /*0a30*/  SHF.R.U64 R22, R30, R26, R5.reuse ;  /* 0x0000001a1e167219 */ /* 0x100fe40000001205 */
[----:B------:R-:W-:Y:S02]  /*0a40*/  LOP3.LUT R11, RZ, R4, RZ, 0x33, !PT ;  /* 0x00000004ff0b7212 */ /* 0x000fe400078e33ff */
[-C--:B------:R-:W-:Y:S01]  /*0a50*/  SHF.R.U32.HI R5, RZ, R26.reuse, R5 ;  /* 0x0000001aff057219 */ /* 0x080fe20000011605 */
[----:B------:R-:W0:Y:S01]  /*0a60*/  LDC R21, c[0x0][0x638] ;  /* 0x00018e00ff157b82 */ /* 0x000e220000000800 */
[----:B------:R-:W-:Y:S01]  /*0a70*/  SHF.L.U32 R10, R7, R26, RZ ;  /* 0x0000001a070a7219 */ /* 0x000fe200000006ff */
[----:B------:R-:W-:-:S06]  /*0a80*/  IMAD.MOV.U32 R4, RZ, RZ, R22 ;  /* 0x000000ffff047224 */ /* 0x000fcc00078e0016 */
[----:B------:R-:W0:Y:S01]  /*0a90*/  LDC R23, c[0x0][0x610] ;  /* 0x00018400ff177b82 */ /* 0x000e220000000800 */
[----:B-1-3--:R-:W-:Y:S05]  /*0aa0*/  @!P0 BRA `(.L_x_6) ;  /* 0x0000000000288947 */ /* 0x00afea0003800000 */
[----:B------:R-:W1:Y:S02]  /*0ab0*/  LDC R9, c[0x0][0x64c] ;  /* 0x00019300ff097b82 */ /* 0x000e640000000800 */
[----:B-1----:R-:W-:-:S05]  /*0ac0*/  IADD3 R9, P0, R22, R9, RZ ;  /* 0x0000000916097210 */ /* 0x002fca0007f1e0ff */
        /* <DEDUP_REMOVED lines=8> */
.L_x_6:
[----:B----4-:R-:W-:Y:S01]  /*0b50*/  SHF.R.U64 R4, R4, R19, R5 ;  /* 0x0000001304047219 */ /* 0x010fe20000001205 */
[----:B--2---:R-:W-:Y:S01]  /*0b60*/  VIADD R5, R24, 0xffffffff ;  /* 0xffffffff18057836 */ /* 0x004fe20000000000 */
[----:B------:R-:W-:Y:S01]  /*0b70*/  LOP3.LUT R11, R30, R11, RZ, 0xc0, !PT ;  /* 0x0000000b1e0b7212 */ /* 0x000fe200078ec0ff */
[----:B------:R-:W-:Y:S02]  /*0b80*/  IMAD.MOV R13, RZ, RZ, -R13 ;  /* 0x000000ffff0d7224 */ /* 0x000fe400078e0a0d */
[----:B------:R-:W-:Y:S01]  /*0b90*/  IMAD.MOV R6, RZ, RZ, -R4 ;  /* 0x000000ffff067224 */ /* 0x000fe200078e0a04 */
[----:B------:R-:W-:Y:S01]  /*0ba0*/  LOP3.LUT R5, R20, R5, RZ, 0xc0, !PT ;  /* 0x0000000514057212 */ /* 0x000fe200078ec0ff */
[----:B------:R-:W-:Y:S02]  /*0bb0*/  @P3 IMAD R2, R14, R13, R3 ;  /* 0x0000000d0e023224 */ /* 0x000fe400078e0203 */
[----:B------:R-:W-:Y:S02]  /*0bc0*/  IMAD R11, R10, R4, R11 ;  /* 0x000000040a0b7224 */ /* 0x000fe400078e020b */
[----:B0-----:R-:W-:-:S02]  /*0bd0*/  IMAD R3, R6, R21, R22 ;  /* 0x0000001506037224 */ /* 0x001fc400078e0216 */
[----:B------:R-:W-:Y:S02]  /*0be0*/  IMAD R2, R11, R23, R2 ;  /* 0x000000170b027224 */ /* 0x000fe400078e0202 */
[----:B------:R-:W-:Y:S02]  /*0bf0*/  IMAD R3, R3, R24, R5 ;  /* 0x0000001803037224 */ /* 0x000fe400078e0205 */
[----:B------:R-:W-:-:S03]  /*0c00*/  IMAD.MOV.U32 R6, RZ, RZ, 0x1 ;  /* 0x00000001ff067424 */ /* 0x000fc600078e00ff */
[----:B------:R-:W-:Y:S02]  /*0c10*/  SEL R68, R3, R2, !P3 ;  /* 0x0000000203447207 */ /* 0x000fe40005800000 */
[----:B------:R-:W-:-:S07]  /*0c20*/  SEL R71, R2, R3, !P3 ;  /* 0x0000000302477207 */ /* 0x000fce0005800000 */
.L_x_4:
[----:B------:R-:W-:-:S08]  /*0c30*/  NOP ;  /* 0x0000000000007918 */ /* 0x000fd00000000000 */
[----:B------:R-:W0:Y:S02]  /*0c40*/  USETMAXREG.TRY_ALLOC.CTAPOOL UP0, 0xe8 ;  /* 0x000000e8000079c8 */ /* 0x000e240008000600 */
[----:B0-----:R-:W-:-:S13]  /*0c50*/  PLOP3.LUT P0, PT, PT, PT, UP0, 0x80, 0x0 ;  /* 0x000000000000781c */ /* 0x001fda0003f0f008 */
[----:B------:R-:W-:Y:S05]  /*0c60*/  @!P0 BRA `(.L_x_4) ;  /* 0xfffffffc00f08947 */ /* 0x000fea000383ffff */
[----:B------:R-:W-:Y:S01]  /*0c70*/  ULDC.64 UR4, c[0x0][0x598] ;  /* 0x0001660000047ab9 */ /* 0x000fe20000000a00 */
[----:B------:R-:W-:Y:S01]  /*0c80*/  ULDC.64 UR36, c[0x0][0x208] ;  /* 0x0000820000247ab9 */ /* 0x000fe20000000a00 */
[----:B------:R-:W-:-:S04]  /*0c90*/  ISETP.NE.U32.AND P0, PT, RZ, UR4, PT ;  /* 0x00000004ff007c0c */ /* 0x000fc8000bf05070 */
[----:B------:R-:W-:-:S13]  /*0ca0*/  ISETP.NE.AND.EX P0, PT, RZ, UR5, PT, P0 ;  /* 0x00000005ff007c0c */ /* 0x000fda000bf05300 */
[----:B------:R-:W-:Y:S05]  /*0cb0*/  @!P0 BRA `(.L_x_7) ;  /* 0x00000000001c8947 */ /* 0x000fea0003800000 */
[----:B------:R-:W0:Y:S02]  /*0cc0*/  LDC.64 R2, c[0x0][0x598] ;  /* 0x00016600ff027b82 */ /* 0x000e240000000a00 */
[----:B0-----:R-:W2:Y:S02]  /*0cd0*/  LDG.E.64 R2, desc[UR36][R2.64] ;  /* 0x0000002402027981 */ /* 0x001ea4000c1e1b00 */
[----:B--2---:R-:W-:-:S04]  /*0ce0*/  ISETP.NE.U32.AND P0, PT, R2, RZ, PT ;  /* 0x000000ff0200720c */ /* 0x004fc80003f05070 */
[----:B------:R-:W-:-:S13]  /*0cf0*/  ISETP.NE.AND.EX P0, PT, R3, RZ, PT, P0 ;  /* 0x000000ff0300720c */ /* 0x000fda0003f05300 */
[----:B------:R-:W-:Y:S05]  /*0d00*/  @!P0 BRA `(.L_x_7) ;  /* 0x0000000000088947 */ /* 0x000fea0003800000 */
[----:B------:R0:W5:Y:S01]  /*0d10*/  LD.E R56, desc[UR36][R2.64] ;  /* 0x0000002402387980 */ /* 0x000162000c101900 */
[----:B------:R-:W-:Y:S05]  /*0d20*/  BRA `(.L_x_8) ;  /* 0x0000000000247947 */ /* 0x000fea0003800000 */
.L_x_7:
[----:B------:R-:W-:Y:S02]  /*0d30*/  ULDC.64 UR4, c[0x0][0x588] ;  /* 0x0001620000047ab9 */ /* 0x000fe40000000a00 */
[----:B------:R-:W-:-:S04]  /*0d40*/  ISETP.NE.U32.AND P0, PT, RZ, UR4, PT ;  /* 0x00000004ff007c0c */ /* 0x000fc8000bf05070 */
[----:B------:R-:W-:-:S13]  /*0d50*/  ISETP.NE.AND.EX P0, PT, RZ, UR5, PT, P0 ;  /* 0x00000005ff007c0c */ /* 0x000fda000bf05300 */
[----:B------:R-:W-:Y:S05]  /*0d60*/  @!P0 BRA `(.L_x_9) ;  /* 0x00000000000c8947 */ /* 0x000fea0003800000 */
[----:B------:R-:W0:Y:S02]  /*0d70*/  LDC.64 R56, c[0x0][0x588] ;  /* 0x00016200ff387b82 */ /* 0x000e240000000a00 */
[----:B0-----:R1:W5:Y:S01]  /*0d80*/  LDG.E R56, desc[UR36][R56.64] ;  /* 0x0000002438387981 */ /* 0x001362000c1e1900 */
[----:B------:R-:W-:Y:S05]  /*0d90*/  BRA `(.L_x_8) ;  /* 0x0000000000087947 */ /* 0x000fea0003800000 */
.L_x_9:
[----:B------:R-:W-:Y:S02]  /*0da0*/  ULDC UR4, c[0x0][0x580] ;  /* 0x0001600000047ab9 */ /* 0x000fe40000000800 */
[----:B------:R-:W-:-:S07]  /*0db0*/  IMAD.U32 R56, RZ, RZ, UR4 ;  /* 0x00000004ff387e24 */ /* 0x000fce000f8e00ff */
.L_x_8:
[----:B------:R-:W-:Y:S02]  /*0dc0*/  ULDC.64 UR4, c[0x0][0x5a0] ;  /* 0x0001680000047ab9 */ /* 0x000fe40000000a00 */
[----:B------:R-:W-:-:S04]  /*0dd0*/  ISETP.NE.U32.AND P0, PT, RZ, UR4, PT ;  /* 0x00000004ff007c0c */ /* 0x000fc8000bf05070 */
[----:B------:R-:W-:-:S13]  /*0de0*/  ISETP.NE.AND.EX P0, PT, RZ, UR5, PT, P0 ;  /* 0x00000005ff007c0c */ /* 0x000fda000bf05300 */
[----:B------:R-:W-:Y:S05]  /*0df0*/  @!P0 BRA `(.L_x_10) ;  /* 0x00000000001c8947 */ /* 0x000fea0003800000 */
[----:B0-----:R-:W0:Y:S02]  /*0e00*/  LDC.64 R2, c[0x0][0x5a0] ;  /* 0x00016800ff027b82 */ /* 0x001e240000000a00 */
[----:B0-----:R-:W2:Y:S02]  /*0e10*/  LDG.E.64 R2, desc[UR36][R2.64] ;  /* 0x0000002402027981 */ /* 0x001ea4000c1e1b00 */
[----:B--2---:R-:W-:-:S04]  /*0e20*/  ISETP.NE.U32.AND P0, PT, R2, RZ, PT ;  /* 0x000000ff0200720c */ /* 0x004fc80003f05070 */
[----:B------:R-:W-:-:S13]  /*0e30*/  ISETP.NE.AND.EX P0, PT, R3, RZ, PT, P0 ;  /* 0x000000ff0300720c */ /* 0x000fda0003f05300 */
[----:B------:R-:W-:Y:S05]  /*0e40*/  @!P0 BRA `(.L_x_10) ;  /* 0x0000000000088947 */ /* 0x000fea0003800000 */
[----:B-1----:R0:W5:Y:S01]  /*0e50*/  LD.E R57, desc[UR36][R2.64] ;  /* 0x0000002402397980 */ /* 0x002162000c101900 */
[----:B------:R-:W-:Y:S05]  /*0e60*/  BRA `(.L_x_11) ;  /* 0x0000000000247947 */ /* 0x000fea0003800000 */
.L_x_10:
[----:B------:R-:W-:Y:S02]  /*0e70*/  ULDC.64 UR4, c[0x0][0x590] ;  /* 0x0001640000047ab9 */ /* 0x000fe40000000a00 */
[----:B------:R-:W-:-:S04]  /*0e80*/  ISETP.NE.U32.AND P0, PT, RZ, UR4, PT ;  /* 0x00000004ff007c0c */ /* 0x000fc8000bf05070 */
[----:B------:R-:W-:-:S13]  /*0e90*/  ISETP.NE.AND.EX P0, PT, RZ, UR5, PT, P0 ;  /* 0x00000005ff007c0c */ /* 0x000fda000bf05300 */
[----:B------:R-:W-:Y:S05]  /*0ea0*/  @!P0 BRA `(.L_x_12) ;  /* 0x00000000000c8947 */ /* 0x000fea0003800000 */
[----:B0-----:R-:W1:Y:S02]  /*0eb0*/  LDC.64 R2, c[0x0][0x590] ;  /* 0x00016400ff027b82 */ /* 0x001e640000000a00 */
[----:B-1----:R1:W5:Y:S01]  /*0ec0*/  LDG.E R57, desc[UR36][R2.64] ;  /* 0x0000002402397981 */ /* 0x002362000c1e1900 */
[----:B------:R-:W-:Y:S05]  /*0ed0*/  BRA `(.L_x_11) ;  /* 0x0000000000087947 */ /* 0x000fea0003800000 */
.L_x_12:
[----:B------:R-:W-:Y:S02]  /*0ee0*/  ULDC UR4, c[0x0][0x584] ;  /* 0x0001610000047ab9 */ /* 0x000fe40000000800 */
[----:B-1----:R-:W-:-:S07]  /*0ef0*/  IMAD.U32 R57, RZ, RZ, UR4 ;  /* 0x00000004ff397e24 */ /* 0x002fce000f8e00ff */
.L_x_11:
[----:B------:R-:W-:-:S13]  /*0f00*/  LOP3.LUT P0, RZ, R6, 0xff, RZ, 0xc0, !PT ;  /* 0x000000ff06ff7812 */ /* 0x000fda000780c0ff */
[----:B------:R-:W-:Y:S05]  /*0f10*/  @!P0 EXIT ;  /* 0x000000000000894d */ /* 0x000fea0003800000 */
[----:B------:R-:W2:Y:S01]  /*0f20*/  LDC R65, c[0x0][0x658] ;  /* 0x00019600ff417b82 */ /* 0x000ea20000000800 */
[C---:B------:R-:W-:Y:S01]  /*0f30*/  LOP3.LUT R67, R0.reuse, 0x3, RZ, 0xc0, !PT ;  /* 0x0000000300437812 */ /* 0x040fe200078ec0ff */
[----:B------:R-:W-:Y:S01]  /*0f40*/  ULDC.64 UR4, c[0x0][0x288] ;  /* 0x0000a20000047ab9 */ /* 0x000fe20000000a00 */
[----:B------:R-:W-:Y:S01]  /*0f50*/  SHF.R.U32.HI R58, RZ, 0x2, R0 ;  /* 0x00000002ff3a7819 */ /* 0x000fe20000011600 */
[----:B------:R-:W-:Y:S01]  /*0f60*/  IMAD.U32 R8, RZ, RZ, UR4 ;  /* 0x00000004ff087e24 */ /* 0x000fe2000f8e00ff */
[----:B------:R-:W-:Y:S01]  /*0f70*/  LOP3.LUT R4, R0, 0x7f, RZ, 0xc0, !PT ;  /* 0x0000007f00047812 */ /* 0x000fe200078ec0ff */
[----:B01----:R-:W-:Y:S01]  /*0f80*/  IMAD.SHL.U32 R3, R67, 0x8, RZ ;  /* 0x0000000843037824 */ /* 0x003fe200078e00ff */
[----:B------:R-:W-:Y:S01]  /*0f90*/  LOP3.LUT R12, R12, 0x1, RZ, 0xc0, !PT ;  /* 0x000000010c0c7812 */ /* 0x000fe200078ec0ff */
[----:B------:R-:W0:Y:S01]  /*0fa0*/  LDC.64 R6, c[0x0][0x5c8] ;  /* 0x00017200ff067b82 */ /* 0x000e220000000a00 */
[----:B------:R-:W-:Y:S01]  /*0fb0*/  LOP3.LUT R2, R58, 0x3, RZ, 0xc0, !PT ;  /* 0x000000033a027812 */ /* 0x000fe200078ec0ff */
[----:B------:R-:W-:Y:S01]  /*0fc0*/  UIADD3 UR4, UR5, 0x7f, URZ ;  /* 0x0000007f05047890 */ /* 0x000fe2000fffe03f */
[----:B------:R-:W-:Y:S01]  /*0fd0*/  SHF.R.U32.HI R4, RZ, 0x1, R4 ;  /* 0x00000001ff047819 */ /* 0x000fe20000011604 */
[----:B------:R-:W-:Y:S01]  /*0fe0*/  IMAD.SHL.U32 R5, R12, 0x40, RZ ;  /* 0x000000400c057824 */ /* 0x000fe200078e00ff */
[----:B------:R-:W-:Y:S01]  /*0ff0*/  LOP3.LUT R3, R3, 0x18, R2, 0xe2, !PT ;  /* 0x0000001803037812 */ /* 0x000fe200078ee202 */
[----:B------:R-:W-:Y:S01]  /*1000*/  USHF.R.S32.HI UR5, URZ, 0x1f, UR4 ;  /* 0x0000001f3f057899 */ /* 0x000fe20008011404 */
[----:B------:R-:W-:Y:S01]  /*1010*/  LOP3.LUT R2, R58, 0x7, RZ, 0xc0, !PT ;  /* 0x000000073a027812 */ /* 0x000fe200078ec0ff */
[----:B------:R-:W1:Y:S01]  /*1020*/  LDC R61, c[0x0][0x600] ;  /* 0x00018000ff3d7b82 */ /* 0x000e620000000800 */
[----:B------:R-:W-:Y:S01]  /*1030*/  LOP3.LUT R23, R4, 0x30, RZ, 0xc0, !PT ;  /* 0x0000003004177812 */ /* 0x000fe200078ec0ff */
[----:B------:R-:W-:Y:S01]  /*1040*/  IMAD.SHL.U32 R66, R0, 0x40, RZ ;  /* 0x0000004000427824 */ /* 0x000fe200078e00ff */
[--C-:B------:R-:W-:Y:S01]  /*1050*/  LOP3.LUT R22, R5, 0x40, R2.reuse, 0xe2, !PT ;  /* 0x0000004005167812 */ /* 0x100fe200078ee202 */
[----:B------:R-:W-:Y:S01]  /*1060*/  IMAD.MOV.U32 R4, RZ, RZ, 0x1 ;  /* 0x00000001ff047424 */ /* 0x000fe200078e00ff */
[----:B------:R-:W-:Y:S01]  /*1070*/  IADD3 R5, RZ, -R23, -R2 ;  /* 0x80000017ff057210 */ /* 0x000fe20007ffe802 */
[----:B------:R-:W-:Y:S01]  /*1080*/  IMAD.MOV.U32 R2, RZ, RZ, -0x1 ;  /* 0xffffffffff027424 */ /* 0x000fe200078e00ff */
[----:B------:R-:W-:Y:S01]  /*1090*/  ULEA.HI UR5, UR5, UR4, URZ, 0x7 ;  /* 0x0000000405057291 */ /* 0x000fe2000f8f383f */
[----:B------:R-:W-:Y:S01]  /*10a0*/  LOP3.LUT R3, R3, 0x4, R58, 0xf8, !PT ;  /* 0x0000000403037812 */ /* 0x000fe200078ef83a */
[----:B------:R-:W-:Y:S01]  /*10b0*/  IMAD R67, R67, -0x2, R8 ;  /* 0xfffffffe43437824 */ /* 0x000fe200078e0208 */
[----:B------:R-:W-:Y:S01]  /*10c0*/  ULDC UR4, c[0x0][0x284] ;  /* 0x0000a10000047ab9 */ /* 0x000fe20000000800 */
[----:B--2---:R-:W-:Y:S01]  /*10d0*/  SHF.L.U32 R60, R2, R65, RZ ;  /* 0x00000041023c7219 */ /* 0x004fe200000006ff */
[----:B------:R-:W-:Y:S01]  /*10e0*/  IMAD R5, R12, -0x40, R5 ;  /* 0xffffffc00c057824 */ /* 0x000fe200078e0205 */
[----:B------:R-:W-:Y:S01]  /*10f0*/  LOP3.LUT R2, R0, 0x80, RZ, 0xc0, !PT ;  /* 0x0000008000027812 */ /* 0x000fe200078ec0ff */
[----:B------:R-:W-:Y:S01]  /*1100*/  USHF.R.S32.HI UR40, URZ, 0x7, UR5 ;  /* 0x000000073f287899 */ /* 0x000fe20008011405 */
[----:B------:R-:W-:Y:S01]  /*1110*/  LOP3.LUT R22, R22, R23, RZ, 0xfc, !PT ;  /* 0x0000001716167212 */ /* 0x000fe200078efcff */
[----:B0-----:R-:W-:Y:S01]  /*1120*/  IMAD.SHL.U32 R63, R6, 0x8, RZ ;  /* 0x00000008063f7824 */ /* 0x001fe200078e00ff */
[----:B------:R-:W-:Y:S01]  /*1130*/  LOP3.LUT P0, RZ, R58, 0x4, RZ, 0xc0, !PT ;  /* 0x000000043aff7812 */ /* 0x000fe2000780c0ff */
[----:B------:R-:W-:Y:S01]  /*1140*/  IMAD.SHL.U32 R62, R0, 0x2, RZ ;  /* 0x00000002003e7824 */ /* 0x000fe200078e00ff */
[----:B------:R-:W-:Y:S01]  /*1150*/  LOP3.LUT R66, R3, 0x3800, R66, 0xf8, !PT ;  /* 0x0000380003427812 */ /* 0x000fe200078ef842 */
[----:B------:R-:W-:Y:S01]  /*1160*/  VIADD R59, R5, UR4 ;  /* 0x00000004053b7c36 */ /* 0x000fe20008000000 */
[----:B------:R-:W-:Y:S01]  /*1170*/  SHF.L.U32 R65, R4, R65, RZ ;  /* 0x0000004104417219 */ /* 0x000fe200000006ff */
[----:B------:R-:W-:Y:S01]  /*1180*/  IMAD.MOV.U32 R23, RZ, RZ, RZ ;  /* 0x000000ffff177224 */ /* 0x000fe200078e00ff */
[----:B------:R-:W-:Y:S01]  /*1190*/  SHF.L.U64.HI R64, R6, 0x3, R7 ;  /* 0x0000000306407819 */ /* 0x000fe20000010207 */
[----:B-1----:R-:W-:Y:S01]  /*11a0*/  VIADD R61, R61, 0xffffffff ;  /* 0xffffffff3d3d7836 */ /* 0x002fe20000000000 */
[----:B------:R-:W-:Y:S01]  /*11b0*/  LOP3.LUT R70, R16, 0x1, RZ, 0xfc, !PT ;  /* 0x0000000110467812 */ /* 0x000fe200078efcff */
[----:B------:R-:W-:Y:S01]  /*11c0*/  UIADD3 UR41, UR40, -0x1, URZ ;  /* 0xffffffff28297890 */ /* 0x000fe2000fffe03f */
[----:B------:R-:W-:Y:S01]  /*11d0*/  SHF.R.U32.HI R2, RZ, 0x7, R2 ;  /* 0x00000007ff027819 */ /* 0x000fe20000011602 */
[----:B------:R-:W-:Y:S01]  /*11e0*/  UMOV UR38, URZ ;  /* 0x0000003f00267c82 */ /* 0x000fe20008000000 */
[----:B------:R-:W-:Y:S01]  /*11f0*/  LOP3.LUT R60, RZ, R60, RZ, 0x33, !PT ;  /* 0x0000003cff3c7212 */ /* 0x000fe200078e33ff */
[----:B------:R-:W-:-:S08]  /*1200*/  UMOV UR39, URZ ;  /* 0x0000003f00277c82 */ /* 0x000fd00008000000 */
.L_x_105:
[----:B0-----:R-:W0:Y:S01]  /*1210*/  S2R R3, SR_CgaCtaId ;  /* 0x0000000000037919 */ /* 0x001e220000008800 */
[----:B------:R-:W-:-:S04]  /*1220*/  MOV R0, 0x400 ;  /* 0x0000040000007802 */ /* 0x000fc80000000f00 */
[----:B0-----:R-:W-:-:S05]  /*1230*/  LEA R24, R3, R0, 0x18 ;  /* 0x0000000003187211 */ /* 0x001fca00078ec0ff */
[----:B------:R-:W-:-:S05]  /*1240*/  VIADD R0, R24, 0x800 ;  /* 0x0000080018007836 */ /* 0x000fca0000000000 */
[----:B------:R-:W-:-:S13]  /*1250*/  LOP3.LUT P0, RZ, R0, 0x9f, RZ, 0xc0, !PT ;  /* 0x0000009f00ff7812 */ /* 0x000fda000780c0ff */
[----:B-12345:R-:W-:Y:S05]  /*1260*/  @!P0 BRA `(.L_x_13) ;  /* 0x0000000000408947 */ /* 0x03efea0003800000 */
[----:B------:R-:W-:Y:S01]  /*1270*/  MOV R0, 0x0 ;  /* 0x0000000000007802 */ /* 0x000fe20000000f00 */
[----:B------:R-:W-:Y:S01]  /*1280*/  ULDC.64 UR4, c[0x4][0x70] ;  /* 0x01001c0000047ab9 */ /* 0x000fe20000000a00 */
[----:B------:R-:W-:Y:S01]  /*1290*/  ULDC.64 UR6, c[0x4][0x8] ;  /* 0x0100020000067ab9 */ /* 0x000fe20000000a00 */
[----:B------:R-:W-:Y:S01]  /*12a0*/  IMAD.U32 R4, RZ, RZ, UR4 ;  /* 0x00000004ff047e24 */ /* 0x000fe2000f8e00ff */
[----:B------:R0:W1:Y:S01]  /*12b0*/  LDC.64 R14, c[0x4][R0] ;  /* 0x01000000000e7b82 */ /* 0x0000620000000a00 */
[----:B------:R-:W-:Y:S01]  /*12c0*/  IMAD.U32 R5, RZ, RZ, UR5 ;  /* 0x00000005ff057e24 */ /* 0x000fe2000f8e00ff */
[----:B------:R-:W-:Y:S01]  /*12d0*/  ULDC.64 UR4, c[0x4][0x78] ;  /* 0x01001e0000047ab9 */ /* 0x000fe20000000a00 */
[----:B------:R-:W-:Y:S02]  /*12e0*/  IMAD.U32 R10, RZ, RZ, UR6 ;  /* 0x00000006ff0a7e24 */ /* 0x000fe4000f8e00ff */
[----:B------:R-:W-:Y:S02]  /*12f0*/  IMAD.U32 R6, RZ, RZ, UR4 ;  /* 0x00000004ff067e24 */ /* 0x000fe4000f8e00ff */
[----:B------:R-:W-:-:S02]  /*1300*/  IMAD.U32 R7, RZ, RZ, UR5 ;  /* 0x00000005ff077e24 */ /* 0x000fc4000f8e00ff */
[----:B------:R-:W-:Y:S02]  /*1310*/  IMAD.U32 R11, RZ, RZ, UR7 ;  /* 0x00000007ff0b7e24 */ /* 0x000fe4000f8e00ff */
[----:B------:R-:W-:Y:S02]  /*1320*/  IMAD.MOV.U32 R8, RZ, RZ, 0x70 ;  /* 0x00000070ff087424 */ /* 0x000fe400078e00ff */
[----:B------:R-:W-:Y:S02]  /*1330*/  IMAD.MOV.U32 R12, RZ, RZ, 0x1 ;  /* 0x00000001ff0c7424 */ /* 0x000fe400078e00ff */
[----:B0-----:R-:W-:-:S07]  /*1340*/  IMAD.MOV.U32 R13, RZ, RZ, RZ ;  /* 0x000000ffff0d7224 */ /* 0x001fce00078e00ff */
[----:B------:R-:W-:-:S07]  /*1350*/  LEPC R20, `(.L_x_13) ;  /* 0x000000001014794e */ /* 0x000fce0000000000 */
[----:B-1---5:R-:W-:Y:S05]  /*1360*/  CALL.ABS.NOINC R14 ;  /* 0x000000000e007343 */ /* 0x022fea0003c00000 */
.L_x_13:
[----:B------:R-:W-:-:S05]  /*1370*/  VIADD R25, R24, 0x20800 ;  /* 0x0002080018197836 */ /* 0x000fca0000000000 */
[----:B------:R-:W-:-:S13]  /*1380*/  LOP3.LUT P0, RZ, R25, 0x3ff, RZ, 0xc0, !PT ;  /* 0x000003ff19ff7812 */ /* 0x000fda000780c0ff */
[----:B------:R-:W-:Y:S05]  /*1390*/  @!P0 BRA `(.L_x_14) ;  /* 0x00000000007c8947 */ /* 0x000fea0003800000 */
        /* <DEDUP_REMOVED lines=16> */
.L_x_15:
[----:B------:R0:W1:Y:S01]  /*14a0*/  LDC.64 R14, c[0x4][R19] ;  /* 0x01000000130e7b82 */ /* 0x0000620000000a00 */
[----:B------:R-:W-:Y:S01]  /*14b0*/  ULDC.64 UR4, c[0x4][0x70] ;  /* 0x01001c0000047ab9 */ /* 0x000fe20000000a00 */
[----:B------:R-:W-:Y:S01]  /*14c0*/  ULDC.64 UR6, c[0x4][0x10] ;  /* 0x0100040000067ab9 */ /* 0x000fe20000000a00 */
[----:B------:R-:W-:Y:S02]  /*14d0*/  IMAD.U32 R4, RZ, RZ, UR4 ;  /* 0x00000004ff047e24 */ /* 0x000fe4000f8e00ff */
        /* <DEDUP_REMOVED lines=10> */
[----:B-1----:R-:W-:Y:S05]  /*1580*/  CALL.ABS.NOINC R14 ;  /* 0x000000000e007343 */ /* 0x002fea0003c00000 */
.L_x_14:
[----:B------:R-:W-:Y:S01]  /*1590*/  UMOV UR4, 0xffffffff ;  /* 0xffffffff00047882 */ /* 0x000fe20000000000 */
[----:B------:R-:W-:Y:S02]  /*15a0*/  ISETP.NE.AND P0, PT, R70, 0x3, PT ;  /* 0x000000034600780c */ /* 0x000fe40003f05270 */
[----:B------:R-:W-:Y:S11]  /*15b0*/  BRA.DIV UR4, `(.L_x_16) ;  /* 0x0000006e04e87947 */ /* 0x000ff6000b800000 */
.L_x_131:
[----:B------:R-:W-:Y:S05]  /*15c0*/  @!P0 BRA `(.L_x_17) ;  /* 0x0000000000048947 */ /* 0x000fea0003800000 */
[----:B------:R-:W-:Y:S01]  /*15d0*/  BPT.TRAP 0x1 ;  /* 0x000000040000795c */ /* 0x000fe20000300000 */
.L_x_17:
[----:B------:R-:W-:Y:S02]  /*15e0*/  IMAD.U32 R0, RZ, RZ, UR38 ;  /* 0x00000026ff007e24 */ /* 0x000fe4000f8e00ff */
[----:B------:R-:W-:-:S03]  /*15f0*/  IMAD.U32 R3, RZ, RZ, UR39 ;  /* 0x00000027ff037e24 */ /* 0x000fc6000f8e00ff */
[----:B------:R-:W-:Y:S01]  /*1600*/  SHF.L.U32 R0, R0, 0x1f, RZ ;  /* 0x0000001f00007819 */ /* 0x000fe200000006ff */
[----:B------:R-:W-:-:S04]  /*1610*/  IMAD R3, R3, 0x8, R24 ;  /* 0x0000000803037824 */ /* 0x000fc800078e0218 */
[----:B------:R0:W1:Y:S01]  /*1620*/  SYNCS.PHASECHK.TRANS64.TRYWAIT P1, [R3+URZ], R0 ;  /* 0x00000000030075a7 */ /* 0x000062000802017f */
[----:B------:R-:W-:Y:S05]  /*1630*/  @!P0 BRA `(.L_x_18) ;  /* 0x0000000000048947 */ /* 0x000fea0003800000 */
[----:B------:R-:W-:Y:S01]  /*1640*/  BPT.TRAP 0x1 ;  /* 0x000000040000795c */ /* 0x000fe20000300000 */
.L_x_18:
[----:B-1----:R-:W-:Y:S05]  /*1650*/  @P1 BRA `(.L_x_19) ;  /* 0x0000000000081947 */ /* 0x002fea0003800000 */
[----:B------:R-:W1:Y:S02]  /*1660*/  SYNCS.PHASECHK.TRANS64.TRYWAIT P1, [R3+URZ], R0 ;  /* 0x00000000030075a7 */ /* 0x000e64000802017f */
[----:B-1----:R-:W-:Y:S05]  /*1670*/  @!P1 BRA `(.L_x_20) ;  /* 0x0000006c00d89947 */ /* 0x002fea0003800000 */
.L_x_19:
[----:B------:R-:W-:-:S04]  /*1680*/  UIADD3 UR4, UR39, 0x1, URZ ;  /* 0x0000000127047890 */ /* 0x000fc8000fffe03f */
[----:B------:R-:W-:Y:S02]  /*1690*/  UISETP.NE.AND UP0, UPT, UR4, 0x2, UPT ;  /* 0x000000020400788c */ /* 0x000fe4000bf05270 */
[----:B01----:R-:W-:Y:S02]  /*16a0*/  IMAD.U32 R0, RZ, RZ, UR4 ;  /* 0x00000004ff007e24 */ /* 0x003fe4000f8e00ff */
[----:B------:R-:W-:Y:S02]  /*16b0*/  USEL UR4, URZ, 0x1, UP0 ;  /* 0x000000013f047887 */ /* 0x000fe40008000000 */
[----:B------:R-:W-:Y:S02]  /*16c0*/  PLOP3.LUT P1, PT, PT, PT, UP0, 0x80, 0x0 ;  /* 0x000000000000781c */ /* 0x000fe40003f2f008 */
[----:B------:R-:W-:Y:S02]  /*16d0*/  ULOP3.LUT UR4, UR38, UR4, URZ, 0x3c, !UPT ;  /* 0x0000000426047292 */ /* 0x000fe4000f8e3c3f */
[----:B------:R-:W-:-:S04]  /*16e0*/  SEL R0, R0, RZ, P1 ;  /* 0x000000ff00007207 */ /* 0x000fc80000800000 */
[----:B------:R-:W-:Y:S01]  /*16f0*/  IMAD.U32 R10, RZ, RZ, UR4 ;  /* 0x00000004ff0a7e24 */ /* 0x000fe2000f8e00ff */
[----:B------:R-:W-:Y:S06]  /*1700*/  @!P0 BRA `(.L_x_21) ;  /* 0x0000000000048947 */ /* 0x000fec0003800000 */
[----:B------:R-:W-:Y:S01]  /*1710*/  BPT.TRAP 0x1 ;  /* 0x000000040000795c */ /* 0x000fe20000300000 */
.L_x_21:
[----:B------:R-:W-:Y:S01]  /*1720*/  IMAD.U32 R3, RZ, RZ, UR39 ;  /* 0x00000027ff037e24 */ /* 0x000fe2000f8e00ff */
[----:B------:R-:W-:Y:S02]  /*1730*/  LOP3.LUT P2, RZ, R58, 0x4, RZ, 0xc0, !PT ;  /* 0x000000043aff7812 */ /* 0x000fe4000784c0ff */
[----:B------:R-:W-:Y:S01]  /*1740*/  SHF.L.U32 R6, R10, 0x1f, RZ ;  /* 0x0000001f0a067819 */ /* 0x000fe200000006ff */
[----:B------:R-:W-:-:S04]  /*1750*/  IMAD R3, R3, 0x4000, R66 ;  /* 0x0000400003037824 */ /* 0x000fc800078e0242 */
[--C-:B------:R-:W-:Y:S02]  /*1760*/  IMAD R4, R3, 0x4, R24.reuse ;  /* 0x0000000403047824 */ /* 0x100fe400078e0218 */
[----:B------:R-:W-:Y:S02]  /*1770*/  IMAD R3, R0, 0x8, R24 ;  /* 0x0000000800037824 */ /* 0x000fe400078e0218 */
[C---:B------:R-:W-:Y:S02]  /*1780*/  VIADD R7, R4.reuse, 0x800 ;  /* 0x0000080004077836 */ /* 0x040fe40000000000 */
[----:B------:R-:W-:Y:S01]  /*1790*/  VIADD R5, R4, 0x890 ;  /* 0x0000089004057836 */ /* 0x000fe20000000000 */
[----:B------:R0:W1:Y:S01]  /*17a0*/  SYNCS.PHASECHK.TRANS64.TRYWAIT P1, [R3+URZ], R6 ;  /* 0x00000006030075a7 */ /* 0x000062000802017f */
[----:B------:R-:W-:Y:S01]  /*17b0*/  @P2 VIADD R5, R7, 0x70 ;  /* 0x0000007007052836 */ /* 0x000fe20000000000 */
[----:B------:R0:W2:Y:S06]  /*17c0*/  LDS R72, [R4+0x800] ;  /* 0x0008000004487984 */ /* 0x0000ac0000000800 */
[----:B------:R-:W-:Y:S05]  /*17d0*/  WARPSYNC.ALL ;  /* 0x0000000000007948 */ /* 0x000fea0003800000 */
[----:B------:R-:W-:Y:S01]  /*17e0*/  LDS R73, [R4+0x1800] ;  /* 0x0018000004497984 */ /* 0x000fe20000000800 */
[----:B------:R-:W-:-:S03]  /*17f0*/  ISETP.NE.AND P2, PT, RZ, UR41, PT ;  /* 0x00000029ff007c0c */ /* 0x000fc6000bf45270 */
[----:B------:R-:W-:Y:S04]  /*1800*/  LDS R76, [R4+0x900] ;  /* 0x00090000044c7984 */ /* 0x000fe80000000800 */
[----:B------:R-:W-:Y:S04]  /*1810*/  LDS R77, [R4+0x1900] ;  /* 0x00190000044d7984 */ /* 0x000fe80000000800 */
[----:B------:R-:W-:Y:S04]  /*1820*/  LDS R74, [R5] ;  /* 0x00000000054a7984 */ /* 0x000fe80000000800 */
[----:B------:R-:W2:Y:S04]  /*1830*/  LDS R75, [R5+0x1000] ;  /* 0x00100000054b7984 */ /* 0x000ea80000000800 */
[----:B------:R-:W-:Y:S04]  /*1840*/  LDS R78, [R5+0x100] ;  /* 0x00010000054e7984 */ /* 0x000fe80000000800 */
[----:B------:R-:W3:Y:S01]  /*1850*/  LDS R79, [R5+0x1100] ;  /* 0x00110000054f7984 */ /* 0x000ee20000000800 */
[----:B------:R-:W-:Y:S01]  /*1860*/  R2UR UR4, R25 ;  /* 0x00000000190472ca */ /* 0x000fe200000e0000 */
[----:B------:R-:W-:Y:S01]  /*1870*/  UMOV UR7, 0x40000040 ;  /* 0x4000004000077882 */ /* 0x000fe20000000000 */
[----:B--2---:R-:W-:Y:S01]  /*1880*/  WARPGROUP.ARRIVE ;  /* 0x00000000000079c5 */ /* 0x004fe20000000000 */
[----:B------:R-:W-:-:S10]  /*1890*/  UMOV UR11, 0x40000040 ;  /* 0x40000040000b7882 */ /* 0x000fd40000000000 */
[----:B------:R-:W-:-:S04]  /*18a0*/  USHF.R.U32.HI UR4, URZ, 0x4, UR4 ;  /* 0x000000043f047899 */ /* 0x000fc80008011604 */
[----:B------:R-:W-:-:S04]  /*18b0*/  ULOP3.LUT UR4, UR4, 0x3fff, URZ, 0xc0, !UPT ;  /* 0x00003fff04047892 */ /* 0x000fc8000f8ec03f */
[----:B------:R-:W-:-:S04]  /*18c0*/  ULOP3.LUT UR4, UR4, 0x10000, URZ, 0xfc, !UPT ;  /* 0x0001000004047892 */ /* 0x000fc8000f8efc3f */
[----:B------:R-:W-:-:S04]  /*18d0*/  ULEA UR6, UR39, UR4, 0xb ;  /* 0x0000000427067291 */ /* 0x000fc8000f8e583f */
[----:B------:R-:W-:-:S05]  /*18e0*/  UIADD3 UR8, UR6, 0x2, URZ ;  /* 0x0000000206087890 */ /* 0x000fca000fffe03f */
[----:B------:R-:W-:Y:S01]  /*18f0*/  HGMMA.64x64x8.F32.TF32 R24, R72, gdesc[UR4], RZ, !UPT, gsb0 ;  /* 0x04e0000448187df0 */ /* 0x000fe2000c0028ff */
[----:B------:R-:W-:Y:S01]  /*1900*/  UMOV UR7, 0x40000040 ;  /* 0x4000004000077882 */ /* 0x000fe20000000000 */
[----:B------:R-:W-:Y:S01]  /*1910*/  UMOV UR10, UR8 ;  /* 0x00000008000a7c82 */ /* 0x000fe20008000000 */
[----:B------:R-:W-:Y:S01]  /*1920*/  UIADD3 UR8, UR6, 0x4, URZ ;  /* 0x0000000406087890 */ /* 0x000fe2000fffe03f */
[----:B------:R-:W-:Y:S02]  /*1930*/  WARPGROUP.DEPBAR.LE gsb0, 0x0 ;  /* 0x00008000000079c5 */ /* 0x000fe40000010000 */
[----:B---3--:R-:W-:-:S06]  /*1940*/  WARPGROUP.ARRIVE ;  /* 0x00000000000079c5 */ /* 0x008fcc0000000000 */
[----:B------:R-:W-:Y:S01]  /*1950*/  HGMMA.64x64x8.F32.TF32 R24, R76, gdesc[UR8], R24, gsb0 ;  /* 0x04e000084c187df0 */ /* 0x000fe20008002818 */
[----:B------:R-:W-:Y:S01]  /*1960*/  UMOV UR10, UR8 ;  /* 0x00000008000a7c82 */ /* 0x000fe20008000000 */
[----:B------:R-:W-:Y:S01]  /*1970*/  UMOV UR11, 0x40000040 ;  /* 0x40000040000b7882 */ /* 0x000fe20000000000 */
[----:B------:R-:W-:Y:S01]  /*1980*/  UIADD3 UR8, UR6, 0x6, URZ ;  /* 0x0000000606087890 */ /* 0x000fe2000fffe03f */
[----:B------:R-:W-:Y:S02]  /*1990*/  WARPGROUP.DEPBAR.LE gsb0, 0x0 ;  /* 0x00008000000079c5 */ /* 0x000fe40000010000 */
[----:B------:R-:W-:Y:S04]  /*19a0*/  LDS R72, [R4+0xa00] ;  /* 0x000a000004487984 */ /* 0x000fe80000000800 */
[----:B------:R-:W-:Y:S04]  /*19b0*/  LDS R73, [R4+0x1a00] ;  /* 0x001a000004497984 */ /* 0x000fe80000000800 */
[----:B------:R-:W-:Y:S04]  /*19c0*/  LDS R74, [R5+0x200] ;  /* 0x00020000054a7984 */ /* 0x000fe80000000800 */
[----:B------:R-:W2:Y:S02]  /*19d0*/  LDS R75, [R5+0x1200] ;  /* 0x00120000054b7984 */ /* 0x000ea40000000800 */
[----:B--2---:R-:W-:-:S06]  /*19e0*/  WARPGROUP.ARRIVE ;  /* 0x00000000000079c5 */ /* 0x004fcc0000000000 */
        /* <DEDUP_REMOVED lines=103> */
[----:B------:R-:W-:Y:S02]  /*2060*/  UIADD3 UR8, UR6, 0x604, URZ ;  /* 0x0000060406087890 */ /* 0x000fe4000fffe03f */
        /* <DEDUP_REMOVED lines=10> */
[----:B------:R-:W-:Y:S02]  /*2110*/  WARPGROUP.DEPBAR.LE gsb0, 0x0 ;  /* 0x00008000000079c5 */ /* 0x000fe40000010000 */
[----:B------:R-:W-:Y:S04]  /*2120*/  LDS R72, [R4+0x1600] ;  /* 0x0016000004487984 */ /* 0x000fe80000000800 */
[----:B------:R-:W-:Y:S04]  /*2130*/  LDS R73, [R4+0x2600] ;  /* 0x0026000004497984 */ /* 0x000fe80000000800 */
[----:B------:R-:W-:Y:S04]  /*2140*/  LDS R74, [R5+0xe00] ;  /* 0x000e0000054a7984 */ /* 0x000fe80000000800 */
[----:B------:R-:W2:Y:S02]  /*2150*/  LDS R75, [R5+0x1e00] ;  /* 0x001e0000054b7984 */ /* 0x000ea40000000800 */
[----:B--2---:R-:W-:-:S06]  /*2160*/  WARPGROUP.ARRIVE ;  /* 0x00000000000079c5 */ /* 0x004fcc0000000000 */
[----:B------:R-:W-:Y:S03]  /*2170*/  HGMMA.64x64x8.F32.TF32 R24, R72, gdesc[UR8], R24, gsb0 ;  /* 0x04e0000848187df0 */ /* 0x000fe60008002818 */
        /* <DEDUP_REMOVED lines=8> */
[----:B------:R-:W-:Y:S05]  /*2200*/  @!P2 BRA `(.L_x_22) ;  /* 0x000000180078a947 */ /* 0x000fea0003800000 */
[----:B------:R-:W-:Y:S05]  /*2210*/  @!P0 BRA `(.L_x_23) ;  /* 0x0000000000048947 */ /* 0x000fea0003800000 */
[----:B------:R-:W-:Y:S01]  /*2220*/  BPT.TRAP 0x1 ;  /* 0x000000040000795c */ /* 0x000fe20000300000 */
.L_x_23:
[----:B-1----:R-:W-:Y:S05]  /*2230*/  @P1 BRA `(.L_x_24) ;  /* 0x0000000000181947 */ /* 0x002fea0003800000 */
[----:B------:R-:W1:Y:S01]  /*2240*/  S2UR UR6, SR_CgaCtaId ;  /* 0x00000000000679c3 */ /* 0x000e620000008800 */
[----:B------:R-:W-:Y:S02]  /*2250*/  UMOV UR5, 0x400 ;  /* 0x0000040000057882 */ /* 0x000fe40000000000 */
[----:B-1----:R-:W-:-:S06]  /*2260*/  ULEA UR5, UR6, UR5, 0x18 ;  /* 0x0000000506057291 */ /* 0x002fcc000f8ec03f */
[----:B0-----:R-:W-:-:S04]  /*2270*/  LEA R3, R0, UR5, 0x3 ;  /* 0x0000000500037c11 */ /* 0x001fc8000f8e18ff */
[----:B------:R-:W0:Y:S02]  /*2280*/  SYNCS.PHASECHK.TRANS64.TRYWAIT P1, [R3+URZ], R6 ;  /* 0x00000006030075a7 */ /* 0x000e24000802017f */
[----:B0-----:R-:W-:Y:S05]  /*2290*/  @!P1 BRA `(.L_x_25) ;  /* 0x0000006000e49947 */ /* 0x001fea0003800000 */
.L_x_24:
[----:B------:R-:W1:Y:S01]  /*22a0*/  S2UR UR5, SR_CgaCtaId ;  /* 0x00000000000579c3 */ /* 0x000e620000008800 */
[----:B------:R-:W-:Y:S01]  /*22b0*/  IMAD.SHL.U32 R7, R0, 0x4000, RZ ;  /* 0x0000400000077824 */ /* 0x000fe200078e00ff */
[----:B------:R-:W-:Y:S01]  /*22c0*/  UMOV UR6, 0x400 ;  /* 0x0000040000067882 */ /* 0x000fe20000000000 */
[----:B------:R-:W-:Y:S02]  /*22d0*/  LOP3.LUT P1, RZ, R58, 0x4, RZ, 0xc0, !PT ;  /* 0x000000043aff7812 */ /* 0x000fe4000782c0ff */
[----:B0-----:R-:W-:Y:S01]  /*22e0*/  IMAD.IADD R3, R66, 0x1, R7 ;  /* 0x0000000142037824 */ /* 0x001fe200078e0207 */
[----:B-1----:R-:W-:-:S03]  /*22f0*/  ULEA UR6, UR5, UR6, 0x18 ;  /* 0x0000000605067291 */ /* 0x002fc6000f8ec03f */
[----:B------:R-:W-:-:S03]  /*2300*/  UMOV UR5, UR39 ;  /* 0x0000002700057c82 */ /* 0x000fc60008000000 */
[----:B------:R-:W-:-:S05]  /*2310*/  LEA R3, R3, UR6, 0x2 ;  /* 0x0000000603037c11 */ /* 0x000fca000f8e10ff */
[C---:B------:R-:W-:Y:S01]  /*2320*/  VIADD R5, R3.reuse, 0x800 ;  /* 0x0000080003057836 */ /* 0x040fe20000000000 */
[----:B------:R0:W1:Y:S01]  /*2330*/  LDS R76, [R3+0x800] ;  /* 0x00080000034c7984 */ /* 0x0000620000000800 */
[----:B------:R-:W-:Y:S02]  /*2340*/  VIADD R4, R3, 0x890 ;  /* 0x0000089003047836 */ /* 0x000fe40000000000 */
[----:B------:R-:W-:Y:S01]  /*2350*/  @P1 VIADD R4, R5, 0x70 ;  /* 0x0000007005041836 */ /* 0x000fe20000000000 */
[----:B------:R0:W2:Y:S01]  /*2360*/  LDS R77, [R3+0x1800] ;  /* 0x00180000034d7984 */ /* 0x0000a20000000800 */
[----:B------:R-:W3:Y:S03]  /*2370*/  LDC R5, c[0x0][0x28c] ;  /* 0x0000a300ff057b82 */ /* 0x000ee60000000800 */
[----:B------:R0:W4:Y:S04]  /*2380*/  LDS R78, [R4] ;  /* 0x00000000044e7984 */ /* 0x0001280000000800 */
[----:B------:R0:W0:Y:S01]  /*2390*/  LDS R79, [R4+0x1000] ;  /* 0x00100000044f7984 */ /* 0x0000220000000800 */
[----:B---3--:R-:W-:-:S13]  /*23a0*/  ISETP.GE.AND P1, PT, R5, 0x101, PT ;  /* 0x000001010500780c */ /* 0x008fda0003f26270 */
[----:B012-4-:R-:W-:Y:S05]  /*23b0*/  @!P1 BRA `(.L_x_26) ;  /* 0x0000000c00209947 */ /* 0x017fea0003800000 */
[----:B------:R-:W-:Y:S01]  /*23c0*/  R2UR UR9, R0 ;  /* 0x00000000000972ca */ /* 0x000fe200000e0000 */
[----:B------:R-:W-:Y:S01]  /*23d0*/  IMAD.U32 R3, RZ, RZ, UR41 ;  /* 0x00000029ff037e24 */ /* 0x000fe2000f8e00ff */
[----:B------:R-:W-:-:S13]  /*23e0*/  UMOV UR5, UR39 ;  /* 0x0000002700057c82 */ /* 0x000fda0008000000 */
.L_x_34:
[----:B------:R-:W-:-:S04]  /*23f0*/  UIADD3 UR6, UR9, 0x1, URZ ;  /* 0x0000000109067890 */ /* 0x000fc8000fffe03f */
[----:B------:R-:W-:-:S04]  /*2400*/  UISETP.NE.AND UP0, UPT, UR6, 0x2, UPT ;  /* 0x000000020600788c */ /* 0x000fc8000bf05270 */
[----:B------:R-:W-:Y:S02]  /*2410*/  USEL UR7, URZ, 0x1, UP0 ;  /* 0x000000013f077887 */ /* 0x000fe40008000000 */
[----:B------:R-:W-:-:S04]  /*2420*/  USEL UR6, UR6, URZ, UP0 ;  /* 0x0000003f06067287 */ /* 0x000fc80008000000 */
[----:B------:R-:W-:Y:S02]  /*2430*/  LOP3.LUT R10, R10, UR7, RZ, 0x3c, !PT ;  /* 0x000000070a0a7c12 */ /* 0x000fe4000f8e3cff */
[----:B------:R-:W-:Y:S01]  /*2440*/  IMAD.U32 R0, RZ, RZ, UR6 ;  /* 0x00000006ff007e24 */ /* 0x000fe2000f8e00ff */
[----:B0-----:R-:W-:Y:S06]  /*2450*/  @!P0 BRA `(.L_x_27) ;  /* 0x0000000000048947 */ /* 0x001fec0003800000 */
[----:B------:R-:W-:Y:S01]  /*2460*/  BPT.TRAP 0x1 ;  /* 0x000000040000795c */ /* 0x000fe20000300000 */
.L_x_27:
[----:B------:R-:W0:Y:S01]  /*2470*/  S2UR UR7, SR_CgaCtaId ;  /* 0x00000000000779c3 */ /* 0x000e220000008800 */
[----:B------:R-:W-:Y:S01]  /*2480*/  UMOV UR6, 0x400 ;  /* 0x0000040000067882 */ /* 0x000fe20000000000 */
[----:B------:R-:W-:Y:S01]  /*2490*/  SHF.L.U32 R9, R10, 0x1f, RZ ;  /* 0x0000001f0a097819 */ /* 0x000fe200000006ff */
[----:B------:R-:W-:Y:S02]  /*24a0*/  ULEA UR8, UR9, UR4, 0xb ;  /* 0x0000000409087291 */ /* 0x000fe4000f8e583f */
[----:B------:R-:W-:Y:S01]  /*24b0*/  IMAD.U32 R5, RZ, RZ, UR9 ;  /* 0x00000009ff057e24 */ /* 0x000fe2000f8e00ff */
[----:B------:R-:W-:Y:S01]  /*24c0*/  UMOV UR11, 0x40000040 ;  /* 0x40000040000b7882 */ /* 0x000fe20000000000 */
[----:B------:R-:W-:Y:S02]  /*24d0*/  LOP3.LUT P3, RZ, R58, 0x4, RZ, 0xc0, !PT ;  /* 0x000000043aff7812 */ /* 0x000fe4000786c0ff */
[----:B------:R-:W-:Y:S01]  /*24e0*/  IMAD R4, R5, 0x4000, R66 ;  /* 0x0000400005047824 */ /* 0x000fe200078e0242 */
[----:B------:R-:W-:Y:S01]  /*24f0*/  UMOV UR10, UR8 ;  /* 0x00000008000a7c82 */ /* 0x000fe20008000000 */
[----:B0-----:R-:W-:-:S06]  /*2500*/  ULEA UR6, UR7, UR6, 0x18 ;  /* 0x0000000607067291 */ /* 0x001fcc000f8ec03f */
[----:B------:R-:W-:Y:S02]  /*2510*/  LEA R8, R0, UR6, 0x3 ;  /* 0x0000000600087c11 */ /* 0x000fe4000f8e18ff */
[----:B------:R-:W-:Y:S02]  /*2520*/  LEA R6, R4, UR6, 0x2 ;  /* 0x0000000604067c11 */ /* 0x000fe4000f8e10ff */
[----:B------:R0:W1:Y:S01]  /*2530*/  SYNCS.PHASECHK.TRANS64.TRYWAIT P1, [R8+URZ], R9 ;  /* 0x00000009080075a7 */ /* 0x000062000802017f */
[----:B------:R-:W-:Y:S02]  /*2540*/  WARPGROUP.ARRIVE ;  /* 0x00000000000079c5 */ /* 0x000fe40000000000 */
[C---:B------:R-:W-:Y:S02]  /*2550*/  VIADD R4, R6.reuse, 0x900 ;  /* 0x0000090006047836 */ /* 0x040fe40000000000 */
[----:B------:R-:W-:Y:S02]  /*2560*/  VIADD R5, R6, 0x990 ;  /* 0x0000099006057836 */ /* 0x000fe40000000000 */
[----:B------:R-:W-:Y:S01]  /*2570*/  HGMMA.64x64x8.F32.TF32 R24, R76, gdesc[UR8], R24, gsb0 ;  /* 0x04e000084c187df0 */ /* 0x000fe20008002818 */
[----:B------:R-:W-:Y:S01]  /*2580*/  @P3 VIADD R5, R4, 0x70 ;  /* 0x0000007004053836 */ /* 0x000fe20000000000 */
[----:B------:R-:W-:Y:S01]  /*2590*/  UIADD3 UR10, UR8, 0x2, URZ ;  /* 0x00000002080a7890 */ /* 0x000fe2000fffe03f */
[----:B------:R-:W-:Y:S01]  /*25a0*/  UMOV UR11, 0x40000040 ;  /* 0x40000040000b7882 */ /* 0x000fe20000000000 */
[----:B------:R-:W-:-:S02]  /*25b0*/  WARPGROUP.DEPBAR.LE gsb0, 0x0 ;  /* 0x00008000000079c5 */ /* 0x000fc40000010000 */
[----:B------:R-:W-:Y:S04]  /*25c0*/  LDS R72, [R6+0x900] ;  /* 0x0009000006487984 */ /* 0x000fe80000000800 */
[----:B------:R-:W-:Y:S04]  /*25d0*/  LDS R73, [R6+0x1900] ;  /* 0x0019000006497984 */ /* 0x000fe80000000800 */
[----:B------:R-:W-:Y:S04]  /*25e0*/  LDS R74, [R5] ;  /* 0x00000000054a7984 */ /* 0x000fe80000000800 */
[----:B------:R-:W2:Y:S02]  /*25f0*/  LDS R75, [R5+0x1000] ;  /* 0x00100000054b7984 */ /* 0x000ea40000000800 */
[----:B--2---:R-:W-:-:S06]  /*2600*/  WARPGROUP.ARRIVE ;  /* 0x00000000000079c5 */ /* 0x004fcc0000000000 */
[----:B------:R-:W-:Y:S03]  /*2610*/  HGMMA.64x64x8.F32.TF32 R24, R72, gdesc[UR8], R24, gsb0 ;  /* 0x04e0000848187df0 */ /* 0x000fe60008002818 */
[----:B------:R-:W-:Y:S02]  /*2620*/  WARPGROUP.DEPBAR.LE gsb0, 0x0 ;  /* 0x00008000000079c5 */ /* 0x000fe40000010000 */
[----:B------:R0:W2:Y:S04]  /*2630*/  LDS R72, [R6+0xa00] ;  /* 0x000a000006487984 */ /* 0x0000a80000000800 */
[----:B------:R0:W3:Y:S04]  /*2640*/  LDS R73, [R6+0x1a00] ;  /* 0x001a000006497984 */ /* 0x0000e80000000800 */
[----:B------:R0:W4:Y:S04]  /*2650*/  LDS R74, [R5+0x100] ;  /* 0x00010000054a7984 */ /* 0x0001280000000800 */
[----:B------:R0:W0:Y:S01]  /*2660*/  LDS R75, [R5+0x1100] ;  /* 0x00110000054b7984 */ /* 0x0000220000000800 */
[----:B-1----:R-:W-:Y:S05]  /*2670*/  @!P0 BRA `(.L_x_28) ;  /* 0x0000000000048947 */ /* 0x002fea0003800000 */
[----:B------:R-:W-:Y:S01]  /*2680*/  BPT.TRAP 0x1 ;  /* 0x000000040000795c */ /* 0x000fe20000300000 */
.L_x_28:
[----:B------:R-:W-:Y:S01]  /*2690*/  ULEA UR7, UR5, UR6, 0x3 ;  /* 0x0000000605077291 */ /* 0x000fe2000f8e183f */
[----:B------:R-:W-:-:S03]  /*26a0*/  ISETP.GT.U32.AND P2, PT, R16, 0x1, PT ;  /* 0x000000011000780c */ /* 0x000fc60003f44070 */
[----:B------:R-:W-:-:S04]  /*26b0*/  UIADD3 UR7, UR7, 0x10, URZ ;  /* 0x0000001007077890 */ /* 0x000fc8000fffe03f */
[----:B------:R-:W-:-:S09]  /*26c0*/  UPRMT UR7, URZ, 0x654, UR7 ;  /* 0x000006543f077896 */ /* 0x000fd20008000007 */
[----:B------:R-:W-:Y:S01]  /*26d0*/  SYNCS.ARRIVE.TRANS64.RED.A1T0 RZ, [UR7], RZ ;  /* 0x000000ffffff79a7 */ /* 0x000fe20008100407 */
[----:B------:R-:W-:Y:S05]  /*26e0*/  @P2 BRA `(.L_x_29) ;  /* 0x0000000000042947 */ /* 0x000fea0003800000 */
[----:B------:R-:W-:Y:S01]  /*26f0*/  BPT.TRAP 0x1 ;  /* 0x000000040000795c */ /* 0x000fe20000300000 */
.L_x_29:
[----:B------:R-:W-:Y:S01]  /*2700*/  UIADD3 UR10, UR8, 0x4, URZ ;  /* 0x00000004080a7890 */ /* 0x000fe2000fffe03f */
[----:B0-234-:R-:W-:Y:S01]  /*2710*/  WARPGROUP.ARRIVE ;  /* 0x00000000000079c5 */ /* 0x01dfe20000000000 */
[----:B------:R-:W-:Y:S01]  /*2720*/  UMOV UR11, 0x40000040 ;  /* 0x40000040000b7882 */ /* 0x000fe20000000000 */
[----:B------:R-:W-:-:S04]  /*2730*/  UIADD3 UR5, UR5, 0x1, URZ ;  /* 0x0000000105057890 */ /* 0x000fc8000fffe03f */
[----:B------:R-:W-:Y:S02]  /*2740*/  UISETP.NE.AND UP0, UPT, UR5, 0x2, UPT ;  /* 0x000000020500788c */ /* 0x000fe4000bf05270 */
[----:B------:R-:W-:Y:S01]  /*2750*/  HGMMA.64x64x8.F32.TF32 R24, R72, gdesc[UR8], R24, gsb0 ;  /* 0x04e0000848187df0 */ /* 0x000fe20008002818 */
[----:B------:R-:W-:Y:S01]  /*2760*/  UIADD3 UR10, UR8, 0x6, URZ ;  /* 0x00000006080a7890 */ /* 0x000fe2000fffe03f */
[----:B------:R-:W-:Y:S01]  /*2770*/  UMOV UR11, 0x40000040 ;  /* 0x40000040000b7882 */ /* 0x000fe20000000000 */
[----:B------:R-:W-:Y:S01]  /*2780*/  USEL UR5, UR5, URZ, UP0 ;  /* 0x0000003f05057287 */ /* 0x000fe20008000000 */
[----:B------:R-:W-:Y:S02]  /*2790*/  WARPGROUP.DEPBAR.LE gsb0, 0x0 ;  /* 0x00008000000079c5 */ /* 0x000fe40000010000 */
[----:B------:R-:W-:Y:S04]  /*27a0*/  LDS R72, [R6+0xb00] ;  /* 0x000b000006487984 */ /* 0x000fe80000000800 */
[----:B------:R-:W-:Y:S04]  /*27b0*/  LDS R73, [R6+0x1b00] ;  /* 0x001b000006497984 */ /* 0x000fe80000000800 */
[----:B------:R-:W-:Y:S04]  /*27c0*/  LDS R74, [R5+0x200] ;  /* 0x00020000054a7984 */ /* 0x000fe80000000800 */
[----:B------:R-:W0:Y:S02]  /*27d0*/  LDS R75, [R5+0x1200] ;  /* 0x00120000054b7984 */ /* 0x000e240000000800 */
[----:B0-----:R-:W-:-:S06]  /*27e0*/  WARPGROUP.ARRIVE ;  /* 0x00000000000079c5 */ /* 0x001fcc0000000000 */
[----:B------:R-:W-:Y:S01]  /*27f0*/  HGMMA.64x64x8.F32.TF32 R24, R72, gdesc[UR8], R24, gsb0 ;  /* 0x04e0000848187df0 */ /* 0x000fe20008002818 */
[----:B------:R-:W-:Y:S01]  /*2800*/  UIADD3 UR10, UR8, 0x200, URZ ;  /* 0x00000200080a7890 */ /* 0x000fe2000fffe03f */
[----:B------:R-:W-:Y:S01]  /*2810*/  UMOV UR11, 0x40000040 ;  /* 0x40000040000b7882 */ /* 0x000fe20000000000 */
        /* <DEDUP_REMOVED lines=96> */
[----:B------:R-:W-:Y:S03]  /*2e20*/  HGMMA.64x64x8.F32.TF32 R24, R72, gdesc[UR8], R24, gsb0 ;  /* 0x04e0000848187df0 */ /* 0x000fe60008002818 */
[----:B------:R-:W-:Y:S02]  /*2e30*/  WARPGROUP.DEPBAR.LE gsb0, 0x0 ;  /* 0x00008000000079c5 */ /* 0x000fe40000010000 */
[----:B------:R0:W1:Y:S04]  /*2e40*/  LDS R72, [R6+0x1700] ;  /* 0x0017000006487984 */ /* 0x0000680000000800 */
[----:B------:R0:W2:Y:S04]  /*2e50*/  LDS R73, [R6+0x2700] ;  /* 0x0027000006497984 */ /* 0x0000a80000000800 */
[----:B------:R0:W3:Y:S04]  /*2e60*/  LDS R74, [R5+0xe00] ;  /* 0x000e0000054a7984 */ /* 0x0000e80000000800 */
[----:B------:R0:W4:Y:S01]  /*2e70*/  LDS R75, [R5+0x1e00] ;  /* 0x001e0000054b7984 */ /* 0x0001220000000800 */
[----:B------:R-:W-:Y:S05]  /*2e80*/  @!P0 BRA `(.L_x_30) ;  /* 0x0000000000048947 */ /* 0x000fea0003800000 */
[----:B------:R-:W-:Y:S01]  /*2e90*/  BPT.TRAP 0x1 ;  /* 0x000000040000795c */ /* 0x000fe20000300000 */
.L_x_30:
[----:B------:R-:W-:Y:S01]  /*2ea0*/  IMAD.SHL.U32 R7, R0, 0x4000, RZ ;  /* 0x0000400000077824 */ /* 0x000fe200078e00ff */
[----:B------:R-:W-:Y:S03]  /*2eb0*/  BSSY B0, `(.L_x_31) ;  /* 0x0000009000007945 */ /* 0x000fe60003800000 */
[----:B------:R-:W-:-:S05]  /*2ec0*/  IMAD.IADD R4, R66, 0x1, R7 ;  /* 0x0000000142047824 */ /* 0x000fca00078e0207 */
[----:B0-----:R-:W-:-:S05]  /*2ed0*/  LEA R5, R4, UR6, 0x2 ;  /* 0x0000000604057c11 */ /* 0x001fca000f8e10ff */
[C---:B------:R-:W-:Y:S02]  /*2ee0*/  VIADD R6, R5.reuse, 0x800 ;  /* 0x0000080005067836 */ /* 0x040fe40000000000 */
[----:B------:R-:W-:Y:S02]  /*2ef0*/  VIADD R4, R5, 0x890 ;  /* 0x0000089005047836 */ /* 0x000fe40000000000 */
[----:B------:R-:W-:Y:S01]  /*2f00*/  @P3 VIADD R4, R6, 0x70 ;  /* 0x0000007006043836 */ /* 0x000fe20000000000 */
[----:B------:R-:W-:Y:S06]  /*2f10*/  @P1 BRA `(.L_x_32) ;  /* 0x0000000000081947 */ /* 0x000fec0003800000 */
[----:B------:R-:W0:Y:S02]  /*2f20*/  SYNCS.PHASECHK.TRANS64.TRYWAIT P1, [R8+URZ], R9 ;  /* 0x00000009080075a7 */ /* 0x000e24000802017f */
[----:B0-----:R-:W-:Y:S05]  /*2f30*/  @!P1 BRA `(.L_x_33) ;  /* 0x0000005400d09947 */ /* 0x001fea0003800000 */
.L_x_32:
[----:B------:R-:W-:Y:S05]  /*2f40*/  BSYNC B0 ;  /* 0x0000000000007941 */ /* 0x000fea0003800000 */
.L_x_31:
[----:B------:R0:W0:Y:S01]  /*2f50*/  LDS R76, [R5+0x800] ;  /* 0x00080000054c7984 */ /* 0x0000220000000800 */
[----:B------:R-:W-:Y:S05]  /*2f60*/  WARPSYNC.ALL ;  /* 0x0000000000007948 */ /* 0x000fea0003800000 */
[----:B------:R0:W0:Y:S04]  /*2f70*/  LDS R77, [R5+0x1800] ;  /* 0x00180000054d7984 */ /* 0x0000280000000800 */
[----:B------:R0:W0:Y:S04]  /*2f80*/  LDS R78, [R4] ;  /* 0x00000000044e7984 */ /* 0x0000280000000800 */
[----:B------:R0:W0:Y:S01]  /*2f90*/  LDS R79, [R4+0x1000] ;  /* 0x00100000044f7984 */ /* 0x0000220000000800 */
[----:B------:R-:W-:Y:S01]  /*2fa0*/  UIADD3 UR8, UR8, 0x606, URZ ;  /* 0x0000060608087890 */ /* 0x000fe2000fffe03f */
[----:B-1234-:R-:W-:Y:S01]  /*2fb0*/  WARPGROUP.ARRIVE ;  /* 0x00000000000079c5 */ /* 0x01efe20000000000 */
[----:B------:R-:W-:Y:S01]  /*2fc0*/  UMOV UR11, 0x40000040 ;  /* 0x40000040000b7882 */ /* 0x000fe20000000000 */
[C---:B------:R-:W-:Y:S01]  /*2fd0*/  ISETP.GT.AND P1, PT, R3.reuse, 0x2, PT ;  /* 0x000000020300780c */ /* 0x040fe20003f24270 */
[----:B------:R-:W-:Y:S01]  /*2fe0*/  VIADD R3, R3, 0xffffffff ;  /* 0xffffffff03037836 */ /* 0x000fe20000000000 */
[----:B------:R-:W-:-:S02]  /*2ff0*/  R2UR UR9, R0 ;  /* 0x00000000000972ca */ /* 0x000fc400000e0000 */
[----:B------:R-:W-:-:S11]  /*3000*/  UMOV UR10, UR8 ;  /* 0x00000008000a7c82 */ /* 0x000fd60008000000 */
[----:B------:R-:W-:Y:S03]  /*3010*/  HGMMA.64x64x8.F32.TF32 R24, R72, gdesc[UR8], R24, gsb0 ;  /* 0x04e0000848187df0 */ /* 0x000fe60008002818 */
[----:B------:R-:W-:Y:S02]  /*3020*/  WARPGROUP.DEPBAR.LE gsb0, 0x0 ;  /* 0x00008000000079c5 */ /* 0x000fe40000010000 */
[----:B------:R-:W-:Y:S05]  /*3030*/  @P1 BRA `(.L_x_34) ;  /* 0xfffffff000ec1947 */ /* 0x000fea000383ffff */
.L_x_26:
[----:B0-----:R-:W-:Y:S01]  /*3040*/  IMAD.MOV.U32 R5, RZ, RZ, 0x40000040 ;  /* 0x40000040ff057424 */ /* 0x001fe200078e00ff */
[----:B------:R-:W-:Y:S01]  /*3050*/  LEA R4, R0, UR4, 0xb ;  /* 0x0000000400047c11 */ /* 0x000fe2000f8e58ff */
[----:B------:R-:W-:Y:S01]  /*3060*/  WARPGROUP.ARRIVE ;  /* 0x00000000000079c5 */ /* 0x000fe20000000000 */
[----:B------:R-:W-:Y:S01]  /*3070*/  IMAD.IADD R7, R66, 0x1, R7 ;  /* 0x0000000142077824 */ /* 0x000fe200078e0207 */
[----:B------:R-:W-:Y:S02]  /*3080*/  LOP3.LUT P1, RZ, R58, 0x4, RZ, 0xc0, !PT ;  /* 0x000000043aff7812 */ /* 0x000fe4000782c0ff */
[----:B------:R-:W-:Y:S02]  /*3090*/  R2UR UR10, R4 ;  /* 0x00000000040a72ca */ /* 0x000fe400000e0000 */
[----:B------:R-:W-:Y:S02]  /*30a0*/  R2UR UR11, R5 ;  /* 0x00000000050b72ca */ /* 0x000fe400000e0000 */
[----:B------:R-:W-:Y:S01]  /*30b0*/  LEA R3, R7, UR6, 0x2 ;  /* 0x0000000607037c11 */ /* 0x000fe2000f8e10ff */
[----:B------:R-:W-:-:S04]  /*30c0*/  IMAD.MOV.U32 R7, RZ, RZ, 0x40000040 ;  /* 0x40000040ff077424 */ /* 0x000fc800078e00ff */
[C---:B------:R-:W-:Y:S02]  /*30d0*/  VIADD R6, R3.reuse, 0x900 ;  /* 0x0000090003067836 */ /* 0x040fe40000000000 */
[----:B------:R-:W-:Y:S02]  /*30e0*/  VIADD R0, R3, 0x990 ;  /* 0x0000099003007836 */ /* 0x000fe40000000000 */
[----:B------:R-:W-:Y:S02]  /*30f0*/  @P1 VIADD R0, R6, 0x70 ;  /* 0x0000007006001836 */ /* 0x000fe40000000000 */
[----:B------:R-:W-:Y:S01]  /*3100*/  HGMMA.64x64x8.F32.TF32 R24, R76, gdesc[UR8], R24, gsb0 ;  /* 0x04e000084c187df0 */ /* 0x000fe20008002818 */
[----:B------:R-:W-:Y:S01]  /*3110*/  VIADD R6, R4, 0x2 ;  /* 0x0000000204067836 */ /* 0x000fe20000000000 */
[----:B------:R-:W-:-:S04]  /*3120*/  R2UR UR11, R7 ;  /* 0x00000000070b72ca */ /* 0x000fc800000e0000 */
[----:B------:R-:W-:Y:S01]  /*3130*/  R2UR UR10, R6 ;  /* 0x00000000060a72ca */ /* 0x000fe200000e0000 */
[----:B------:R-:W-:Y:S02]  /*3140*/  WARPGROUP.DEPBAR.LE gsb0, 0x0 ;  /* 0x00008000000079c5 */ /* 0x000fe40000010000 */
[----:B------:R-:W-:Y:S04]  /*3150*/  LDS R72, [R3+0x900] ;  /* 0x0009000003487984 */ /* 0x000fe80000000800 */
[----:B------:R-:W-:Y:S04]  /*3160*/  LDS R73, [R3+0x1900] ;  /* 0x0019000003497984 */ /* 0x000fe80000000800 */
[----:B------:R-:W-:Y:S04]  /*3170*/  LDS R74, [R0] ;  /* 0x00000000004a7984 */ /* 0x000fe80000000800 */
        /* <DEDUP_REMOVED lines=10> */
.L_x_35:
[----:B------:R-:W-:Y:S01]  /*3220*/  ULEA UR6, UR5, UR6, 0x3 ;  /* 0x0000000605067291 */ /* 0x000fe2000f8e183f */
[----:B------:R-:W-:-:S03]  /*3230*/  ISETP.GT.U32.AND P1, PT, R16, 0x1, PT ;  /* 0x000000011000780c */ /* 0x000fc60003f24070 */
[----:B------:R-:W-:-:S04]  /*3240*/  UIADD3 UR6, UR6, 0x10, URZ ;  /* 0x0000001006067890 */ /* 0x000fc8000fffe03f */
[----:B------:R-:W-:-:S09]  /*3250*/  UPRMT UR6, URZ, 0x654, UR6 ;  /* 0x000006543f067896 */ /* 0x000fd20008000006 */
[----:B------:R-:W-:Y:S01]  /*3260*/  SYNCS.ARRIVE.TRANS64.RED.A1T0 RZ, [UR6], RZ ;  /* 0x000000ffffff79a7 */ /* 0x000fe20008100406 */
[----:B------:R-:W-:Y:S05]  /*3270*/  @P1 BRA `(.L_x_36) ;  /* 0x0000000000041947 */ /* 0x000fea0003800000 */
[----:B------:R-:W-:Y:S01]  /*3280*/  BPT.TRAP 0x1 ;  /* 0x000000040000795c */ /* 0x000fe20000300000 */
.L_x_36:
[----:B------:R-:W-:Y:S01]  /*3290*/  VIADD R6, R4, 0x4 ;  /* 0x0000000404067836 */ /* 0x000fe20000000000 */
[----:B-1234-:R-:W-:Y:S01]  /*32a0*/  WARPGROUP.ARRIVE ;  /* 0x00000000000079c5 */ /* 0x01efe20000000000 */
[----:B------:R-:W-:Y:S02]  /*32b0*/  IMAD.MOV.U32 R7, RZ, RZ, 0x40000040 ;  /* 0x40000040ff077424 */ /* 0x000fe400078e00ff */
[----:B------:R-:W-:Y:S01]  /*32c0*/  IMAD.MOV.U32 R5, RZ, RZ, 0x40000040 ;  /* 0x40000040ff057424 */ /* 0x000fe200078e00ff */
[----:B------:R-:W-:Y:S01]  /*32d0*/  R2UR UR6, R6 ;  /* 0x00000000060672ca */ /* 0x000fe200000e0000 */
[----:B------:R-:W-:Y:S01]  /*32e0*/  VIADD R6, R4, 0x6 ;  /* 0x0000000604067836 */ /* 0x000fe20000000000 */
[----:B------:R-:W-:Y:S01]  /*32f0*/  R2UR UR7, R7 ;  /* 0x00000000070772ca */ /* 0x000fe200000e0000 */
[----:B------:R-:W-:-:S12]  /*3300*/  IMAD.MOV.U32 R7, RZ, RZ, 0x40000040 ;  /* 0x40000040ff077424 */ /* 0x000fd800078e00ff */
[----:B------:R-:W-:Y:S01]  /*3310*/  HGMMA.64x64x8.F32.TF32 R24, R72, gdesc[UR4], R24, gsb0 ;  /* 0x04e0000448187df0 */ /* 0x000fe20008002818 */
[----:B------:R-:W-:Y:S01]  /*3320*/  R2UR UR6, R6 ;  /* 0x00000000060672ca */ /* 0x000fe200000e0000 */
[----:B------:R-:W-:Y:S01]  /*3330*/  VIADD R6, R4, 0x200 ;  /* 0x0000020004067836 */ /* 0x000fe20000000000 */
[----:B------:R-:W-:Y:S01]  /*3340*/  R2UR UR7, R7 ;  /* 0x00000000070772ca */ /* 0x000fe200000e0000 */
[----:B------:R-:W-:Y:S01]  /*3350*/  IMAD.MOV.U32 R7, RZ, RZ, 0x40000040 ;  /* 0x40000040ff077424 */ /* 0x000fe200078e00ff */
[----:B------:R-:W-:Y:S02]  /*3360*/  WARPGROUP.DEPBAR.LE gsb0, 0x0 ;  /* 0x00008000000079c5 */ /* 0x000fe40000010000 */
[----:B------:R-:W-:Y:S04]  /*3370*/  LDS R72, [R3+0xb00] ;  /* 0x000b000003487984 */ /* 0x000fe80000000800 */
[----:B------:R-:W-:Y:S04]  /*3380*/  LDS R73, [R3+0x1b00] ;  /* 0x001b000003497984 */ /* 0x000fe80000000800 */
[----:B------:R-:W-:Y:S04]  /*3390*/  LDS R74, [R0+0x200] ;  /* 0x00020000004a7984 */ /* 0x000fe80000000800 */
[----:B------:R-:W1:Y:S02]  /*33a0*/  LDS R75, [R0+0x1200] ;  /* 0x00120000004b7984 */ /* 0x000e640000000800 */
[----:B-1----:R-:W-:-:S06]  /*33b0*/  WARPGROUP.ARRIVE ;  /* 0x00000000000079c5 */ /* 0x002fcc0000000000 */
        /* <DEDUP_REMOVED lines=101> */
[C---:B------:R-:W-:Y:S01]  /*3a10*/  VIADD R6, R4.reuse, 0x604 ;  /* 0x0000060404067836 */ /* 0x040fe20000000000 */
[----:B------:R-:W-:Y:S01]  /*3a20*/  R2UR UR7, R7 ;  /* 0x00000000070772ca */ /* 0x000fe200000e0000 */
[----:B------:R-:W-:Y:S02]  /*3a30*/  IMAD.MOV.U32 R7, RZ, RZ, 0x40000040 ;  /* 0x40000040ff077424 */ /* 0x000fe400078e00ff */
[----:B------:R-:W-:Y:S01]  /*3a40*/  VIADD R4, R4, 0x606 ;  /* 0x0000060604047836 */ /* 0x000fe20000000000 */
[----:B------:R-:W-:Y:S02]  /*3a50*/  WARPGROUP.DEPBAR.LE gsb0, 0x0 ;  /* 0x00008000000079c5 */ /* 0x000fe40000010000 */
[----:B------:R-:W-:Y:S04]  /*3a60*/  LDS R72, [R3+0x1500] ;  /* 0x0015000003487984 */ /* 0x000fe80000000800 */
[----:B------:R-:W-:Y:S04]  /*3a70*/  LDS R73, [R3+0x2500] ;  /* 0x0025000003497984 */ /* 0x000fe80000000800 */
[----:B------:R-:W-:Y:S04]  /*3a80*/  LDS R74, [R0+0xc00] ;  /* 0x000c0000004a7984 */ /* 0x000fe80000000800 */
[----:B------:R-:W1:Y:S02]  /*3a90*/  LDS R75, [R0+0x1c00] ;  /* 0x001c0000004b7984 */ /* 0x000e640000000800 */
[----:B-1----:R-:W-:-:S06]  /*3aa0*/  WARPGROUP.ARRIVE ;  /* 0x00000000000079c5 */ /* 0x002fcc0000000000 */
[----:B------:R-:W-:Y:S01]  /*3ab0*/  HGMMA.64x64x8.F32.TF32 R24, R72, gdesc[UR4], R24, gsb0 ;  /* 0x04e0000448187df0 */ /* 0x000fe20008002818 */
[----:B------:R-:W-:Y:S02]  /*3ac0*/  R2UR UR6, R6 ;  /* 0x00000000060672ca */ /* 0x000fe400000e0000 */
[----:B------:R-:W-:Y:S01]  /*3ad0*/  R2UR UR7, R7 ;  /* 0x00000000070772ca */ /* 0x000fe200000e0000 */
        /* <DEDUP_REMOVED lines=15> */
[----:B------:R-:W-:Y:S03]  /*3bd0*/  HGMMA.64x64x8.F32.TF32 R24, R72, gdesc[UR4], R24, gsb0 ;  /* 0x04e0000448187df0 */ /* 0x000fe60008002818 */
[----:B------:R-:W-:Y:S02]  /*3be0*/  WARPGROUP.DEPBAR.LE gsb0, 0x0 ;  /* 0x00008000000079c5 */ /* 0x000fe40000010000 */
.L_x_22:
[----:B------:R-:W-:Y:S05]  /*3bf0*/  @!P0 BRA `(.L_x_37) ;  /* 0x0000000000048947 */ /* 0x000fea0003800000 */
[----:B------:R-:W-:Y:S01]  /*3c00*/  BPT.TRAP 0x1 ;  /* 0x000000040000795c */ /* 0x000fe20000300000 */
.L_x_37:
[----:B------:R-:W2:Y:S01]  /*3c10*/  S2UR UR6, SR_CgaCtaId ;  /* 0x00000000000679c3 */ /* 0x000ea20000008800 */
[----:B------:R-:W-:Y:S01]  /*3c20*/  UIADD3 UR4, UR40, 0x1, UR39 ;  /* 0x0000000128047890 */ /* 0x000fe2000fffe027 */
[----:B------:R-:W-:Y:S01]  /*3c30*/  ISETP.GT.U32.AND P0, PT, R16, 0x1, PT ;  /* 0x000000011000780c */ /* 0x000fe20003f04070 */
[----:B------:R-:W-:Y:S02]  /*3c40*/  UMOV UR5, 0x400 ;  /* 0x0000040000057882 */ /* 0x000fe40000000000 */
[----:B------:R-:W-:-:S04]  /*3c50*/  USHF.L.U32 UR4, UR4, 0x3, URZ ;  /* 0x0000000304047899 */ /* 0x000fc8000800063f */
[----:B------:R-:W-:Y:S02]  /*3c60*/  ULOP3.LUT UR4, UR4, 0x8, URZ, 0xc0, !UPT ;  /* 0x0000000804047892 */ /* 0x000fe4000f8ec03f */
[----:B--2---:R-:W-:-:S04]  /*3c70*/  ULEA UR5, UR6, UR5, 0x18 ;  /* 0x0000000506057291 */ /* 0x004fc8000f8ec03f */
[----:B------:R-:W-:-:S04]  /*3c80*/  UIADD3 UR4, UR5, 0x10, UR4 ;  /* 0x0000001005047890 */ /* 0x000fc8000fffe004 */
[----:B------:R-:W-:-:S09]  /*3c90*/  UPRMT UR4, URZ, 0x654, UR4 ;  /* 0x000006543f047896 */ /* 0x000fd20008000004 */
[----:B------:R-:W-:Y:S01]  /*3ca0*/  SYNCS.ARRIVE.TRANS64.RED.A1T0 RZ, [UR4], RZ ;  /* 0x000000ffffff79a7 */ /* 0x000fe20008100404 */
[----:B------:R-:W-:Y:S05]  /*3cb0*/  @P0 BRA `(.L_x_38) ;  /* 0x0000000000040947 */ /* 0x000fea0003800000 */
[----:B------:R-:W-:Y:S01]  /*3cc0*/  BPT.TRAP 0x1 ;  /* 0x000000040000795c */ /* 0x000fe20000300000 */
.L_x_38:
[----:B------:R-:W-:Y:S01]  /*3cd0*/  SHF.R.S32.HI R11, RZ, 0x1f, R69 ;  /* 0x0000001fff0b7819 */ /* 0x000fe20000011445 */
[----:B------:R-:W-:Y:S01]  /*3ce0*/  ULDC.64 UR4, c[0x0][0x5d0] ;  /* 0x0001740000047ab9 */ /* 0x000fe20000000a00 */
[----:B------:R-:W-:Y:S01]  /*3cf0*/  IMAD.SHL.U32 R68, R68, 0x40, RZ ;  /* 0x0000004044447824 */ /* 0x000fe200078e00ff */
[----:B------:R-:W-:Y:S01]  /*3d00*/  ULDC UR6, c[0x0][0x288] ;  /* 0x0000a20000067ab9 */ /* 0x000fe20000000800 */
[----:B------:R-:W-:-:S03]  /*3d10*/  IMAD.WIDE R20, R71, 0x80, R22 ;  /* 0x0000008047147825 */ /* 0x000fc600078e0216 */
[C---:B------:R-:W-:Y:S01]  /*3d20*/  LOP3.LUT R8, R68.reuse, 0x6, R62, 0xf8, !PT ;  /* 0x0000000644087812 */ /* 0x040fe200078ef83e */
[----:B0-----:R-:W-:Y:S01]  /*3d30*/  IMAD R0, R11, UR4, RZ ;  /* 0x000000040b007c24 */ /* 0x001fe2000f8e02ff */
[----:B------:R-:W-:Y:S01]  /*3d40*/  ISETP.GE.AND P0, PT, R68, UR6, PT ;  /* 0x0000000644007c0c */ /* 0x000fe2000bf06270 */
[----:B------:R-:W-:Y:S01]  /*3d50*/  ULDC UR6, c[0x0][0x284] ;  /* 0x0000a10000067ab9 */ /* 0x000fe20000000800 */
[----:B------:R-:W-:Y:S01]  /*3d60*/  SHF.R.S32.HI R9, RZ, 0x1f, R8 ;  /* 0x0000001fff097819 */ /* 0x000fe20000011408 */
[----:B------:R-:W-:Y:S02]  /*3d70*/  IMAD R3, R69, UR5, R0 ;  /* 0x0000000545037c24 */ /* 0x000fe4000f8e0200 */
[----:B------:R-:W-:Y:S02]  /*3d80*/  IMAD.SHL.U32 R0, R71, 0x80, RZ ;  /* 0x0000008047007824 */ /* 0x000fe400078e00ff */
[----:B------:R-:W-:Y:S01]  /*3d90*/  IMAD.WIDE.U32 R4, R69, UR4, R8 ;  /* 0x0000000445047c25 */ /* 0x000fe2000f8e0008 */
[----:B------:R-:W-:-:S02]  /*3da0*/  ULDC.64 UR4, c[0x0][0x5c8] ;  /* 0x0001720000047ab9 */ /* 0x000fc40000000a00 */
[----:B------:R-:W-:Y:S01]  /*3db0*/  ISETP.GE.OR P0, PT, R0, UR6, P0 ;  /* 0x0000000600007c0c */ /* 0x000fe20008706670 */
[----:B------:R-:W-:Y:S02]  /*3dc0*/  IMAD R7, R21, UR4, RZ ;  /* 0x0000000415077c24 */ /* 0x000fe4000f8e02ff */
[----:B------:R-:W-:Y:S02]  /*3dd0*/  IMAD.IADD R5, R5, 0x1, R3 ;  /* 0x0000000105057824 */ /* 0x000fe400078e0203 */
[C---:B------:R-:W-:Y:S02]  /*3de0*/  IMAD R7, R20.reuse, UR5, R7 ;  /* 0x0000000514077c24 */ /* 0x040fe4000f8e0207 */
[----:B------:R-:W-:-:S04]  /*3df0*/  IMAD.WIDE.U32 R72, R20, UR4, R4 ;  /* 0x0000000414487c25 */ /* 0x000fc8000f8e0004 */
[----:B------:R-:W-:Y:S02]  /*3e00*/  IMAD.MOV.U32 R71, RZ, RZ, -0x1 ;  /* 0xffffffffff477424 */ /* 0x000fe400078e00ff */
[----:B------:R-:W-:Y:S05]  /*3e10*/  @P0 BRA `(.L_x_39) ;  /* 0x00000020004c0947 */ /* 0x000fea0003800000 */
[----:B-----5:R-:W-:Y:S01]  /*3e20*/  FSETP.NEU.AND P0, PT, R57, RZ, PT ;  /* 0x000000ff3900720b */ /* 0x020fe20003f0d000 */
[----:B------:R-:W-:Y:S01]  /*3e30*/  IMAD.IADD R3, R67, 0x1, -R68 ;  /* 0x0000000143037824 */ /* 0x000fe200078e0a44 */
[----:B------:R-:W-:Y:S01]  /*3e40*/  BSSY B0, `(.L_x_39) ;  /* 0x0000210000007945 */ /* 0x000fe20003800000 */
[----:B------:R-:W-:Y:S02]  /*3e50*/  IMAD.IADD R0, R59, 0x1, -R0 ;  /* 0x000000013b007824 */ /* 0x000fe400078e0a00 */
[----:B------:R-:W-:Y:S01]  /*3e60*/  IMAD.IADD R83, R73, 0x1, R7 ;  /* 0x0000000149537824 */ /* 0x000fe200078e0207 */
[----:B------:R-:W-:-:S04]  /*3e70*/  ISETP.GT.AND P3, PT, R3, RZ, PT ;  /* 0x000000ff0300720c */ /* 0x000fc80003f64270 */
[----:B------:R-:W-:-:S03]  /*3e80*/  ISETP.GT.AND P2, PT, R0, RZ, P3 ;  /* 0x000000ff0000720c */ /* 0x000fc60001f44270 */
[----:B------:R-:W-:Y:S10]  /*3e90*/  @!P0 BRA `(.L_x_40) ;  /* 0x0000001400d08947 */ /* 0x000ff40003800000 */
[----:B------:R-:W0:Y:S01]  /*3ea0*/  LDC.64 R76, c[0x0][0x5b8] ;  /* 0x00016e00ff4c7b82 */ /* 0x000e220000000a00 */
[----:B------:R-:W-:-:S07]  /*3eb0*/  ULDC.64 UR4, c[0x0][0x5c0] ;  /* 0x0001700000047ab9 */ /* 0x000fce0000000a00 */
[----:B------:R-:W2:Y:S08]  /*3ec0*/  LDC.64 R78, c[0x0][0x5b0] ;  /* 0x00016c00ff4e7b82 */ /* 0x000eb00000000a00 */
[----:B------:R-:W3:Y:S01]  /*3ed0*/  LDC.64 R80, c[0x0][0x5a8] ;  /* 0x00016a00ff507b82 */ /* 0x000ee20000000a00 */
[-C--:B0-----:R-:W-:Y:S02]  /*3ee0*/  IMAD R4, R11, R76.reuse, RZ ;  /* 0x0000004c0b047224 */ /* 0x081fe400078e02ff */
[----:B------:R-:W-:-:S04]  /*3ef0*/  IMAD.WIDE.U32 R74, R69, R76, R8 ;  /* 0x0000004c454a7225 */ /* 0x000fc800078e0008 */
[----:B------:R-:W-:Y:S02]  /*3f00*/  IMAD R73, R69, R77, R4 ;  /* 0x0000004d45497224 */ /* 0x000fe400078e0204 */
[-C--:B--2---:R-:W-:Y:S02]  /*3f10*/  IMAD R4, R21, R78.reuse, RZ ;  /* 0x0000004e15047224 */ /* 0x084fe400078e02ff */
[----:B------:R-:W-:Y:S02]  /*3f20*/  IMAD.IADD R11, R75, 0x1, R73 ;  /* 0x000000014b0b7824 */ /* 0x000fe400078e0249 */
[----:B------:R-:W-:Y:S02]  /*3f30*/  IMAD.MOV.U32 R10, RZ, RZ, R74 ;  /* 0x000000ffff0a7224 */ /* 0x000fe400078e004a */
[C---:B------:R-:W-:Y:S02]  /*3f40*/  IMAD R21, R20.reuse, R79, R4 ;  /* 0x0000004f14157224 */ /* 0x040fe400078e0204 */
[----:B------:R-:W-:-:S04]  /*3f50*/  IMAD.WIDE.U32 R4, R20, R78, R10 ;  /* 0x0000004e14047225 */ /* 0x000fc800078e000a */
[----:B------:R-:W-:Y:S01]  /*3f60*/  IMAD.IADD R5, R5, 0x1, R21 ;  /* 0x0000000105057824 */ /* 0x000fe200078e0215 */
[----:B---3--:R-:W-:-:S04]  /*3f70*/  LEA R12, P0, R4, R80, 0x2 ;  /* 0x00000050040c7211 */ /* 0x008fc800078010ff */
[----:B------:R-:W-:-:S05]  /*3f80*/  LEA.HI.X R13, R4, R81, R5, 0x2, P0 ;  /* 0x00000051040d7211 */ /* 0x000fca00000f1405 */
[----:B------:R0:W2:Y:S01]  /*3f90*/  @P2 LDG.E.LTC128B R19, desc[UR36][R12.64] ;  /* 0x000000240c132981 */ /* 0x0000a2000c1e1920 */
[----:B------:R-:W-:Y:S01]  /*3fa0*/  ISETP.GT.AND P0, PT, R3, 0x1, PT ;  /* 0x000000010300780c */ /* 0x000fe20003f04270 */
[----:B------:R-:W-:Y:S01]  /*3fb0*/  IMAD.WIDE.U32 R4, R20, R78, R8 ;  /* 0x0000004e14047225 */ /* 0x000fe200078e0008 */
[----:B------:R-:W-:Y:S03]  /*3fc0*/  BSSY B1, `(.L_x_41) ;  /* 0x0000013000017945 */ /* 0x000fe60003800000 */
[----:B------:R-:W-:Y:S02]  /*3fd0*/  IMAD.IADD R5, R21, 0x1, R5 ;  /* 0x0000000115057824 */ /* 0x000fe400078e0205 */
[----:B------:R-:W-:Y:S01]  /*3fe0*/  IMAD.WIDE.U32 R14, R69, R76, R4 ;  /* 0x0000004c450e7225 */ /* 0x000fe200078e0004 */
[----:B0-----:R-:W-:-:S03]  /*3ff0*/  SHF.L.U64.HI R13, R78, 0x3, R79 ;  /* 0x000000034e0d7819 */ /* 0x001fc6000001024f */
[----:B------:R-:W-:Y:S01]  /*4000*/  IMAD.IADD R5, R73, 0x1, R15 ;  /* 0x0000000149057824 */ /* 0x000fe200078e020f */
[----:B------:R-:W-:Y:S01]  /*4010*/  LEA R4, P4, R14, R80, 0x2 ;  /* 0x000000500e047211 */ /* 0x000fe200078810ff */
[----:B------:R-:W-:-:S03]  /*4020*/  IMAD.SHL.U32 R12, R78, 0x8, RZ ;  /* 0x000000084e0c7824 */ /* 0x000fc600078e00ff */
[----:B------:R-:W-:Y:S01]  /*4030*/  LEA.HI.X R5, R14, R81, R5, 0x2, P4 ;  /* 0x000000510e057211 */ /* 0x000fe200020f1405 */
[----:B------:R-:W-:Y:S01]  /*4040*/  IMAD.WIDE.U32 R14, R20, R78, R12 ;  /* 0x0000004e140e7225 */ /* 0x000fe200078e000c */
[----:B--2---:R-:W-:-:S05]  /*4050*/  LOP3.LUT R6, R19, 0xffffe000, RZ, 0xc0, !PT ;  /* 0xffffe00013067812 */ /* 0x004fca00078ec0ff */
[----:B------:R-:W-:Y:S01]  /*4060*/  FMUL R7, R6, R57 ;  /* 0x0000003906077220 */ /* 0x000fe20000400000 */
[----:B-1----:R-:W-:-:S03]  /*4070*/  LEA R6, P1, R72, UR4, 0x2 ;  /* 0x0000000448067c11 */ /* 0x002fc6000f8210ff */
[----:B------:R-:W-:Y:S01]  /*4080*/  FFMA R77, R24, R56, R7 ;  /* 0x00000038184d7223 */ /* 0x000fe20000000007 */
[----:B------:R-:W-:Y:S02]  /*4090*/  LEA.HI.X R7, R72, UR5, R83, 0x2, P1 ;  /* 0x0000000548077c11 */ /* 0x000fe400088f1453 */
[----:B------:R-:W-:Y:S02]  /*40a0*/  ISETP.GT.AND P1, PT, R0, RZ, P0 ;  /* 0x000000ff0000720c */ /* 0x000fe40000724270 */
[----:B------:R-:W-:-:S05]  /*40b0*/  F2FP.TF32.F32.PACK_B R77, R77 ;  /* 0x0000004dff4d723e */ /* 0x000fca00024050ff */
[----:B------:R0:W-:Y:S06]  /*40c0*/  @P2 STG.E desc[UR36][R6.64], R77 ;  /* 0x0000004d06002986 */ /* 0x0001ec000c101924 */
[----:B------:R-:W-:Y:S05]  /*40d0*/  @!P1 BRA `(.L_x_42) ;  /* 0x0000000000049947 */ /* 0x000fea0003800000 */
[----:B------:R1:W5:Y:S02]  /*40e0*/  LDG.E.LTC128B R19, desc[UR36][R4.64+0x4] ;  /* 0x0000042404137981 */ /* 0x000364000c1e1920 */
.L_x_42:
[----:B------:R-:W-:Y:S05]  /*40f0*/  BSYNC B1 ;  /* 0x0000000000017941 */ /* 0x000fea0003800000 */
.L_x_41:
[----:B-----5:R-:W-:Y:S01]  /*4100*/  LOP3.LUT R10, R19, 0xffffe000, RZ, 0xc0, !PT ;  /* 0xffffe000130a7812 */ /* 0x020fe200078ec0ff */
[----:B------:R-:W-:Y:S01]  /*4110*/  IMAD.IADD R21, R21, 0x1, R15 ;  /* 0x0000000115157824 */ /* 0x000fe200078e020f */
[----:B------:R-:W-:Y:S02]  /*4120*/  IADD3 R74, P2, R74, R14, RZ ;  /* 0x0000000e4a4a7210 */ /* 0x000fe40007f5e0ff */
[----:B------:R-:W-:Y:S01]  /*4130*/  ISETP.GT.AND P3, PT, R0, 0x8, P3 ;  /* 0x000000080000780c */ /* 0x000fe20001f64270 */
[----:B------:R-:W-:Y:S02]  /*4140*/  FMUL R10, R10, R57 ;  /* 0x000000390a0a7220 */ /* 0x000fe40000400000 */
[----:B------:R-:W-:Y:S01]  /*4150*/  IMAD.X R11, R21, 0x1, R11, P2 ;  /* 0x00000001150b7824 */ /* 0x000fe200010e060b */
[----:B------:R-:W-:Y:S01]  /*4160*/  LEA R12, P2, R74, R80, 0x2 ;  /* 0x000000504a0c7211 */ /* 0x000fe200078410ff */
[----:B------:R-:W-:-:S03]  /*4170*/  FFMA R25, R25, R56, R10 ;  /* 0x0000003819197223 */ /* 0x000fc6000000000a */
[----:B------:R-:W-:Y:S02]  /*4180*/  LEA.HI.X R13, R74, R81, R11, 0x2, P2 ;  /* 0x000000514a0d7211 */ /* 0x000fe400010f140b */
[----:B------:R-:W-:-:S05]  /*4190*/  F2FP.TF32.F32.PACK_B R25, R25 ;  /* 0x00000019ff19723e */ /* 0x000fca00024050ff */
[----:B------:R2:W-:Y:S04]  /*41a0*/  @P1 STG.E desc[UR36][R6.64+0x4], R25 ;  /* 0x0000041906001986 */ /* 0x0005e8000c101924 */
[----:B------:R-:W3:Y:S01]  /*41b0*/  @P3 LDG.E.LTC128B R19, desc[UR36][R12.64] ;  /* 0x000000240c133981 */ /* 0x000ee2000c1e1920 */
[----:B------:R-:W-:Y:S01]  /*41c0*/  IADD3 R14, P1, R8, R14, RZ ;  /* 0x0000000e080e7210 */ /* 0x000fe20007f3e0ff */
[----:B------:R-:W-:Y:S01]  /*41d0*/  BSSY B1, `(.L_x_43) ;  /* 0x0000011000017945 */ /* 0x000fe20003800000 */
[----:B------:R-:W-:Y:S02]  /*41e0*/  SHF.L.U64.HI R11, R63, 0x2, R64 ;  /* 0x000000023f0b7819 */ /* 0x000fe40000010240 */
[----:B------:R-:W-:Y:S01]  /*41f0*/  ISETP.GT.AND P0, PT, R0, 0x8, P0 ;  /* 0x000000080000780c */ /* 0x000fe20000704270 */
[----:B------:R-:W-:Y:S01]  /*4200*/  IMAD.X R15, R9, 0x1, R21, P1 ;  /* 0x00000001090f7824 */ /* 0x000fe200008e0615 */
[----:B------:R-:W-:Y:S01]  /*4210*/  LEA R10, P1, R63, R6, 0x2 ;  /* 0x000000063f0a7211 */ /* 0x000fe200078210ff */
[----:B------:R-:W-:-:S04]  /*4220*/  IMAD.WIDE.U32 R14, R69, R76, R14 ;  /* 0x0000004c450e7225 */ /* 0x000fc800078e000e */
[----:B------:R-:W-:Y:S01]  /*4230*/  IMAD.X R11, R11, 0x1, R7, P1 ;  /* 0x000000010b0b7824 */ /* 0x000fe200008e0607 */
[----:B---3--:R-:W-:-:S05]  /*4240*/  LOP3.LUT R8, R19, 0xffffe000, RZ, 0xc0, !PT ;  /* 0xffffe00013087812 */ /* 0x008fca00078ec0ff */
[----:B------:R-:W-:Y:S01]  /*4250*/  FMUL R9, R8, R57 ;  /* 0x0000003908097220 */ /* 0x000fe20000400000 */
[----:B------:R-:W-:-:S03]  /*4260*/  LEA R8, P2, R14, R80, 0x2 ;  /* 0x000000500e087211 */ /* 0x000fc600078410ff */
[----:B------:R-:W-:Y:S01]  /*4270*/  FFMA R21, R26, R56, R9 ;  /* 0x000000381a157223 */ /* 0x000fe20000000009 */
[----:B------:R-:W-:-:S04]  /*4280*/  IMAD.IADD R9, R73, 0x1, R15 ;  /* 0x0000000149097824 */ /* 0x000fc800078e020f */
[----:B------:R-:W-:Y:S02]  /*4290*/  F2FP.TF32.F32.PACK_B R21, R21 ;  /* 0x00000015ff15723e */ /* 0x000fe400024050ff */
[----:B------:R-:W-:-:S03]  /*42a0*/  LEA.HI.X R9, R14, R81, R9, 0x2, P2 ;  /* 0x000000510e097211 */ /* 0x000fc600010f1409 */
[----:B------:R2:W-:Y:S01]  /*42b0*/  @P3 STG.E desc[UR36][R10.64], R21 ;  /* 0x000000150a003986 */ /* 0x0005e2000c101924 */
[----:B------:R-:W-:Y:S05]  /*42c0*/  @!P0 BRA `(.L_x_44) ;  /* 0x0000000000048947 */ /* 0x000fea0003800000 */
[----:B------:R3:W5:Y:S02]  /*42d0*/  LDG.E.LTC128B R19, desc[UR36][R8.64+0x4] ;  /* 0x0000042408137981 */ /* 0x000764000c1e1920 */
.L_x_44:
[----:B------:R-:W-:Y:S05]  /*42e0*/  BSYNC B1 ;  /* 0x0000000000017941 */ /* 0x000fea0003800000 */
.L_x_43:
[----:B-----5:R-:W-:Y:S01]  /*42f0*/  LOP3.LUT R12, R19, 0xffffe000, RZ, 0xc0, !PT ;  /* 0xffffe000130c7812 */ /* 0x020fe200078ec0ff */
[----:B------:R-:W-:Y:S01]  /*4300*/  BSSY B1, `(.L_x_45) ;  /* 0x0000009000017945 */ /* 0x000fe20003800000 */
[----:B------:R-:W-:-:S03]  /*4310*/  ISETP.GT.AND P1, PT, R3, 0x8, PT ;  /* 0x000000080300780c */ /* 0x000fc60003f24270 */
[----:B------:R-:W-:Y:S01]  /*4320*/  FMUL R12, R12, R57 ;  /* 0x000000390c0c7220 */ /* 0x000fe20000400000 */
[----:B------:R-:W-:-:S03]  /*4330*/  ISETP.GT.AND P2, PT, R0, RZ, P1 ;  /* 0x000000ff0000720c */ /* 0x000fc60000f44270 */
[----:B------:R-:W-:-:S05]  /*4340*/  FFMA R27, R27, R56, R12 ;  /* 0x000000381b1b7223 */ /* 0x000fca000000000c */
[----:B------:R-:W-:-:S05]  /*4350*/  F2FP.TF32.F32.PACK_B R27, R27 ;  /* 0x0000001bff1b723e */ /* 0x000fca00024050ff */
[----:B------:R4:W-:Y:S01]  /*4360*/  @P0 STG.E desc[UR36][R10.64+0x4], R27 ;  /* 0x0000041b0a000986 */ /* 0x0009e2000c101924 */
[----:B------:R-:W-:Y:S05]  /*4370*/  @!P2 BRA `(.L_x_46) ;  /* 0x000000000004a947 */ /* 0x000fea0003800000 */
[----:B------:R0:W5:Y:S02]  /*4380*/  LDG.E.LTC128B R19, desc[UR36][R4.64+0x20] ;  /* 0x0000202404137981 */ /* 0x000164000c1e1920 */
.L_x_46:
[----:B------:R-:W-:Y:S05]  /*4390*/  BSYNC B1 ;  /* 0x0000000000017941 */ /* 0x000fea0003800000 */
.L_x_45:
        /* <DEDUP_REMOVED lines=10> */
.L_x_48:
[----:B------:R-:W-:Y:S05]  /*4440*/  BSYNC B1 ;  /* 0x0000000000017941 */ /* 0x000fea0003800000 */
.L_x_47:
[----:B-----5:R-:W-:Y:S01]  /*4450*/  LOP3.LUT R12, R19, 0xffffe000, RZ, 0xc0, !PT ;  /* 0xffffe000130c7812 */ /* 0x020fe200078ec0ff */
[----:B------:R-:W-:Y:S01]  /*4460*/  BSSY B1, `(.L_x_49) ;  /* 0x0000008000017945 */ /* 0x000fe20003800000 */
[----:B------:R-:W-:-:S03]  /*4470*/  ISETP.GT.AND P1, PT, R0, 0x8, P1 ;  /* 0x000000080000780c */ /* 0x000fc60000f24270 */
[----:B------:R-:W-:-:S04]  /*4480*/  FMUL R12, R12, R57 ;  /* 0x000000390c0c7220 */ /* 0x000fc80000400000 */
[----:B------:R-:W-:-:S05]  /*4490*/  FFMA R29, R29, R56, R12 ;  /* 0x000000381d1d7223 */ /* 0x000fca000000000c */
[----:B------:R-:W-:-:S05]  /*44a0*/  F2FP.TF32.F32.PACK_B R29, R29 ;  /* 0x0000001dff1d723e */ /* 0x000fca00024050ff */
[----:B------:R0:W-:Y:S01]  /*44b0*/  @P3 STG.E desc[UR36][R6.64+0x24], R29 ;  /* 0x0000241d06003986 */ /* 0x0001e2000c101924 */
[----:B------:R-:W-:Y:S05]  /*44c0*/  @!P1 BRA `(.L_x_50) ;  /* 0x0000000000049947 */ /* 0x000fea0003800000 */
[----:B------:R0:W5:Y:S02]  /*44d0*/  LDG.E.LTC128B R19, desc[UR36][R8.64+0x20] ;  /* 0x0000202408137981 */ /* 0x000164000c1e1920 */
.L_x_50:
[----:B------:R-:W-:Y:S05]  /*44e0*/  BSYNC B1 ;  /* 0x0000000000017941 */ /* 0x000fea0003800000 */
.L_x_49:
[----:B-----5:R-:W-:Y:S01]  /*44f0*/  LOP3.LUT R12, R19, 0xffffe000, RZ, 0xc0, !PT ;  /* 0xffffe000130c7812 */ /* 0x020fe200078ec0ff */
[----:B------:R-:W-:Y:S01]  /*4500*/  BSSY B1, `(.L_x_51) ;  /* 0x0000008000017945 */ /* 0x000fe20003800000 */
[----:B------:R-:W-:-:S03]  /*4510*/  ISETP.GT.AND P0, PT, R0, 0x8, P0 ;  /* 0x000000080000780c */ /* 0x000fc60000704270 */
[----:B0-----:R-:W-:-:S04]  /*4520*/  FMUL R13, R12, R57 ;  /* 0x000000390c0d7220 */ /* 0x001fc80000400000 */
[----:B------:R-:W-:-:S05]  /*4530*/  FFMA R13, R30, R56, R13 ;  /* 0x000000381e0d7223 */ /* 0x000fca000000000d */
[----:B------:R-:W-:-:S05]  /*4540*/  F2FP.TF32.F32.PACK_B R13, R13 ;  /* 0x0000000dff0d723e */ /* 0x000fca00024050ff */
[----:B------:R0:W-:Y:S01]  /*4550*/  @P1 STG.E desc[UR36][R10.64+0x20], R13 ;  /* 0x0000200d0a001986 */ /* 0x0001e2000c101924 */
[----:B------:R-:W-:Y:S05]  /*4560*/  @!P0 BRA `(.L_x_52) ;  /* 0x0000000000048947 */ /* 0x000fea0003800000 */
[----:B------:R0:W5:Y:S02]  /*4570*/  LDG.E.LTC128B R19, desc[UR36][R8.64+0x24] ;  /* 0x0000242408137981 */ /* 0x000164000c1e1920 */
.L_x_52:
[----:B------:R-:W-:Y:S05]  /*4580*/  BSYNC B1 ;  /* 0x0000000000017941 */ /* 0x000fea0003800000 */
.L_x_51:
        /* <DEDUP_REMOVED lines=10> */
.L_x_54:
[----:B------:R-:W-:Y:S05]  /*4630*/  BSYNC B1 ;  /* 0x0000000000017941 */ /* 0x000fea0003800000 */
.L_x_53:
[----:B-----5:R-:W-:Y:S01]  /*4640*/  LOP3.LUT R12, R19, 0xffffe000, RZ, 0xc0, !PT ;  /* 0xffffe000130c7812 */ /* 0x020fe200078ec0ff */
[----:B------:R-:W-:Y:S01]  /*4650*/  BSSY B1, `(.L_x_55) ;  /* 0x0000009000017945 */ /* 0x000fe20003800000 */
[----:B------:R-:W-:-:S03]  /*4660*/  ISETP.GT.AND P0, PT, R3, 0x11, PT ;  /* 0x000000110300780c */ /* 0x000fc60003f04270 */
[----:B0-----:R-:W-:Y:S01]  /*4670*/  FMUL R13, R12, R57 ;  /* 0x000000390c0d7220 */ /* 0x001fe20000400000 */
[----:B------:R-:W-:-:S03]  /*4680*/  ISETP.GT.AND P3, PT, R0, RZ, P0 ;  /* 0x000000ff0000720c */ /* 0x000fc60000764270 */
[----:B------:R-:W-:-:S05]  /*4690*/  FFMA R13, R32, R56, R13 ;  /* 0x00000038200d7223 */ /* 0x000fca000000000d */
[----:B------:R-:W-:-:S05]  /*46a0*/  F2FP.TF32.F32.PACK_B R13, R13 ;  /* 0x0000000dff0d723e */ /* 0x000fca00024050ff */
[----:B------:R0:W-:Y:S01]  /*46b0*/  @P2 STG.E desc[UR36][R6.64+0x40], R13 ;  /* 0x0000400d06002986 */ /* 0x0001e2000c101924 */
[----:B------:R-:W-:Y:S05]  /*46c0*/  @!P3 BRA `(.L_x_56) ;  /* 0x000000000004b947 */ /* 0x000fea0003800000 */
[----:B------:R0:W5:Y:S02]  /*46d0*/  LDG.E.LTC128B R19, desc[UR36][R4.64+0x44] ;  /* 0x0000442404137981 */ /* 0x000164000c1e1920 */
.L_x_56:
[----:B------:R-:W-:Y:S05]  /*46e0*/  BSYNC B1 ;  /* 0x0000000000017941 */ /* 0x000fea0003800000 */
.L_x_55:
        /* <DEDUP_REMOVED lines=9> */
.L_x_58:
[----:B------:R-:W-:Y:S05]  /*4780*/  BSYNC B1 ;  /* 0x0000000000017941 */ /* 0x000fea0003800000 */
.L_x_57:
        /* <DEDUP_REMOVED lines=9> */
.L_x_60:
[----:B------:R-:W-:Y:S05]  /*4820*/  BSYNC B1 ;  /* 0x0000000000017941 */ /* 0x000fea0003800000 */
.L_x_59:
        /* <DEDUP_REMOVED lines=10> */
.L_x_62:
[----:B------:R-:W-:Y:S05]  /*48d0*/  BSYNC B1 ;  /* 0x0000000000017941 */ /* 0x000fea0003800000 */
.L_x_61:
        /* <DEDUP_REMOVED lines=10> */
.L_x_64:
[----:B------:R-:W-:Y:S05]  /*4980*/  BSYNC B1 ;  /* 0x0000000000017941 */ /* 0x000fea0003800000 */
.L_x_63:
        /* <DEDUP_REMOVED lines=9> */
.L_x_66:
[----:B------:R-:W-:Y:S05]  /*4a20*/  BSYNC B1 ;  /* 0x0000000000017941 */ /* 0x000fea0003800000 */
.L_x_65:
        /* <DEDUP_REMOVED lines=9> */
.L_x_68:
[----:B------:R-:W-:Y:S05]  /*4ac0*/  BSYNC B1 ;  /* 0x0000000000017941 */ /* 0x000fea0003800000 */
.L_x_67:
        /* <DEDUP_REMOVED lines=10> */
.L_x_70:
[----:B------:R-:W-:Y:S05]  /*4b70*/  BSYNC B1 ;  /* 0x0000000000017941 */ /* 0x000fea0003800000 */
.L_x_69:
        /* <DEDUP_REMOVED lines=10> */
.L_x_72:
[----:B------:R-:W-:Y:S05]  /*4c20*/  BSYNC B1 ;  /* 0x0000000000017941 */ /* 0x000fea0003800000 */
.L_x_71:
        /* <DEDUP_REMOVED lines=9> */
.L_x_74:
[----:B------:R-:W-:Y:S05]  /*4cc0*/  BSYNC B1 ;  /* 0x0000000000017941 */ /* 0x000fea0003800000 */
.L_x_73:
        /* <DEDUP_REMOVED lines=9> */
.L_x_76:
[----:B------:R-:W-:Y:S05]  /*4d60*/  BSYNC B1 ;  /* 0x0000000000017941 */ /* 0x000fea0003800000 */
.L_x_75:
        /* <DEDUP_REMOVED lines=10> */
.L_x_78:
[----:B------:R-:W-:Y:S05]  /*4e10*/  BSYNC B1 ;  /* 0x0000000000017941 */ /* 0x000fea0003800000 */
.L_x_77:
        /* <DEDUP_REMOVED lines=10> */
.L_x_80:
[----:B------:R-:W-:Y:S05]  /*4ec0*/  BSYNC B1 ;  /* 0x0000000000017941 */ /* 0x000fea0003800000 */
.L_x_79:
        /* <DEDUP_REMOVED lines=9> */
.L_x_82:
[----:B------:R-:W-:Y:S05]  /*4f60*/  BSYNC B1 ;  /* 0x0000000000017941 */ /* 0x000fea0003800000 */
.L_x_81:
        /* <DEDUP_REMOVED lines=9> */
.L_x_84:
[----:B------:R-:W-:Y:S05]  /*5000*/  BSYNC B1 ;  /* 0x0000000000017941 */ /* 0x000fea0003800000 */
.L_x_83:
        /* <DEDUP_REMOVED lines=10> */
.L_x_86:
[----:B------:R-:W-:Y:S05]  /*50b0*/  BSYNC B1 ;  /* 0x0000000000017941 */ /* 0x000fea0003800000 */
.L_x_85:
        /* <DEDUP_REMOVED lines=10> */
.L_x_88:
[----:B------:R-:W-:Y:S05]  /*5160*/  BSYNC B1 ;  /* 0x0000000000017941 */ /* 0x000fea0003800000 */
.L_x_87:
        /* <DEDUP_REMOVED lines=9> */
.L_x_90:
[----:B------:R-:W-:Y:S05]  /*5200*/  BSYNC B1 ;  /* 0x0000000000017941 */ /* 0x000fea0003800000 */
.L_x_89:
        /* <DEDUP_REMOVED lines=9> */
.L_x_92:
[----:B------:R-:W-:Y:S05]  /*52a0*/  BSYNC B1 ;  /* 0x0000000000017941 */ /* 0x000fea0003800000 */
.L_x_91:
        /* <DEDUP_REMOVED lines=10> */
.L_x_94:
[----:B------:R-:W-:Y:S05]  /*5350*/  BSYNC B1 ;  /* 0x0000000000017941 */ /* 0x000fea0003800000 */
.L_x_93:
        /* <DEDUP_REMOVED lines=10> */
.L_x_96:
[----:B------:R-:W-:Y:S05]  /*5400*/  BSYNC B1 ;  /* 0x0000000000017941 */ /* 0x000fea0003800000 */
.L_x_95:
[----:B01---5:R-:W-:Y:S01]  /*5410*/  LOP3.LUT R4, R19, 0xffffe000, RZ, 0xc0, !PT ;  /* 0xffffe00013047812 */ /* 0x023fe200078ec0ff */
        /* <DEDUP_REMOVED lines=8> */
.L_x_98:
[----:B------:R-:W-:Y:S05]  /*54a0*/  BSYNC B1 ;  /* 0x0000000000017941 */ /* 0x000fea0003800000 */
.L_x_97:
[----:B-----5:R-:W-:Y:S01]  /*54b0*/  LOP3.LUT R4, R19, 0xffffe000, RZ, 0xc0, !PT ;  /* 0xffffe00013047812 */ /* 0x020fe200078ec0ff */
[----:B------:R-:W-:Y:S01]  /*54c0*/  @P1 IMAD.MOV.U32 R5, RZ, RZ, R11 ;  /* 0x000000ffff051224 */ /* 0x000fe200078e000b */
[----:B------:R-:W-:Y:S01]  /*54d0*/  ISETP.GT.AND P0, PT, R0, 0x8, P0 ;  /* 0x000000080000780c */ /* 0x000fe20000704270 */
[----:B------:R-:W-:Y:S02]  /*54e0*/  BSSY B1, `(.L_x_99) ;  /* 0x0000008000017945 */ /* 0x000fe40003800000 */
[----:B------:R-:W-:Y:S01]  /*54f0*/  FMUL R3, R4, R57 ;  /* 0x0000003904037220 */ /* 0x000fe20000400000 */
[----:B------:R-:W-:-:S03]  /*5500*/  @P1 IMAD.MOV.U32 R4, RZ, RZ, R10 ;  /* 0x000000ffff041224 */ /* 0x000fc600078e000a */
[----:B------:R-:W-:-:S05]  /*5510*/  FFMA R3, R54, R56, R3 ;  /* 0x0000003836037223 */ /* 0x000fca0000000003 */
[----:B------:R-:W-:-:S05]  /*5520*/  F2FP.TF32.F32.PACK_B R3, R3 ;  /* 0x00000003ff03723e */ /* 0x000fca00024050ff */
[----:B------:R0:W-:Y:S01]  /*5530*/  @P1 STG.E desc[UR36][R4.64+0xe0], R3 ;  /* 0x0000e00304001986 */ /* 0x0001e2000c101924 */
[----:B------:R-:W-:Y:S05]  /*5540*/  @!P0 BRA `(.L_x_100) ;  /* 0x0000000000048947 */ /* 0x000fea0003800000 */
[----:B------:R0:W5:Y:S02]  /*5550*/  LDG.E.LTC128B R19, desc[UR36][R8.64+0xe4] ;  /* 0x0000e42408137981 */ /* 0x000164000c1e1920 */
.L_x_100:
[----:B------:R-:W-:Y:S05]  /*5560*/  BSYNC B1 ;  /* 0x0000000000017941 */ /* 0x000fea0003800000 */
.L_x_99:
[----:B------:R-:W-:Y:S05]  /*5570*/  @!P0 BRA `(.L_x_101) ;  /* 0x0000000800708947 */ /* 0x000fea0003800000 */
[----:B-----5:R-:W-:-:S05]  /*5580*/  LOP3.LUT R0, R19, 0xffffe000, RZ, 0xc0, !PT ;  /* 0xffffe00013007812 */ /* 0x020fca00078ec0ff */
[----:B------:R-:W-:-:S04]  /*5590*/  FMUL R0, R0, R57 ;  /* 0x0000003900007220 */ /* 0x000fc80000400000 */
[----:B------:R-:W-:-:S05]  /*55a0*/  FFMA R55, R55, R56, R0 ;  /* 0x0000003837377223 */ /* 0x000fca0000000000 */
[----:B------:R-:W-:-:S05]  /*55b0*/  F2FP.TF32.F32.PACK_B R55, R55 ;  /* 0x00000037ff37723e */ /* 0x000fca00024050ff */
[----:B------:R0:W-:Y:S01]  /*55c0*/  STG.E desc[UR36][R10.64+0xe4], R55 ;  /* 0x0000e4370a007986 */ /* 0x0001e2000c101924 */
[----:B------:R-:W-:Y:S05]  /*55d0*/  BRA `(.L_x_101) ;  /* 0x0000000800587947 */ /* 0x000fea0003800000 */
.L_x_40:
[----:B------:R-:W-:Y:S01]  /*55e0*/  ISETP.GT.AND P4, PT, R3, 0x1, PT ;  /* 0x000000010300780c */ /* 0x000fe20003f84270 */
[----:B------:R-:W-:Y:S01]  /*55f0*/  ULDC.64 UR4, c[0x0][0x5c0] ;  /* 0x0001700000047ab9 */ /* 0x000fe20000000a00 */
[-C--:B------:R-:W-:Y:S01]  /*5600*/  FMUL R9, R24, R56.reuse ;  /* 0x0000003818097220 */ /* 0x080fe20000400000 */
[----:B-1----:R-:W-:Y:S01]  /*5610*/  LEA R4, P1, R72, UR4, 0x2 ;  /* 0x0000000448047c11 */ /* 0x002fe2000f8210ff */
[-C--:B------:R-:W-:Y:S01]  /*5620*/  FMUL R25, R25, R56.reuse ;  /* 0x0000003819197220 */ /* 0x080fe20000400000 */
[----:B------:R-:W-:Y:S01]  /*5630*/  ISETP.GT.AND P0, PT, R0, RZ, P4 ;  /* 0x000000ff0000720c */ /* 0x000fe20002704270 */
[-C--:B------:R-:W-:Y:S01]  /*5640*/  FMUL R11, R26, R56.reuse ;  /* 0x000000381a0b7220 */ /* 0x080fe20000400000 */
[----:B------:R-:W-:Y:S01]  /*5650*/  ISETP.GT.AND P3, PT, R0, 0x8, P3 ;  /* 0x000000080000780c */ /* 0x000fe20001f64270 */
[-C--:B------:R-:W-:Y:S01]  /*5660*/  FMUL R27, R27, R56.reuse ;  /* 0x000000381b1b7220 */ /* 0x080fe20000400000 */
[----:B------:R-:W-:Y:S01]  /*5670*/  LEA.HI.X R5, R72, UR5, R83, 0x2, P1 ;  /* 0x0000000548057c11 */ /* 0x000fe200088f1453 */
[-C--:B------:R-:W-:Y:S01]  /*5680*/  FMUL R29, R29, R56.reuse ;  /* 0x000000381d1d7220 */ /* 0x080fe20000400000 */
[----:B------:R-:W-:Y:S01]  /*5690*/  F2FP.TF32.F32.PACK_B R9, R9 ;  /* 0x00000009ff09723e */ /* 0x000fe200024050ff */
[-C--:B------:R-:W-:Y:S01]  /*56a0*/  FMUL R31, R31, R56.reuse ;  /* 0x000000381f1f7220 */ /* 0x080fe20000400000 */
[----:B------:R-:W-:Y:S01]  /*56b0*/  SHF.L.U64.HI R7, R63, 0x2, R64 ;  /* 0x000000023f077819 */ /* 0x000fe20000010240 */
[----:B------:R-:W-:Y:S01]  /*56c0*/  FMUL R33, R33, R56 ;  /* 0x0000003821217220 */ /* 0x000fe20000400000 */
[----:B------:R-:W-:Y:S01]  /*56d0*/  LEA R6, P1, R63, R4, 0x2 ;  /* 0x000000043f067211 */ /* 0x000fe200078210ff */
[----:B------:R0:W-:Y:S01]  /*56e0*/  @P2 STG.E desc[UR36][R4.64], R9 ;  /* 0x0000000904002986 */ /* 0x0001e2000c101924 */
[----:B------:R-:W-:Y:S01]  /*56f0*/  F2FP.TF32.F32.PACK_B R25, R25 ;  /* 0x00000019ff19723e */ /* 0x000fe200024050ff */
[-C--:B------:R-:W-:Y:S01]  /*5700*/  FMUL R13, R34, R56.reuse ;  /* 0x00000038220d7220 */ /* 0x080fe20000400000 */
[----:B------:R-:W-:Y:S01]  /*5710*/  F2FP.TF32.F32.PACK_B R11, R11 ;  /* 0x0000000bff0b723e */ /* 0x000fe200024050ff */
[----:B------:R-:W-:Y:S01]  /*5720*/  IMAD.X R7, R7, 0x1, R5, P1 ;  /* 0x0000000107077824 */ /* 0x000fe200008e0605 */
[C---:B------:R-:W-:Y:S01]  /*5730*/  ISETP.GT.AND P2, PT, R3.reuse, 0x8, PT ;  /* 0x000000080300780c */ /* 0x040fe20003f44270 */
[----:B------:R-:W-:Y:S01]  /*5740*/  @P0 STG.E desc[UR36][R4.64+0x4], R25 ;  /* 0x0000041904000986 */ /* 0x000fe2000c101924 */
[----:B------:R-:W-:Y:S01]  /*5750*/  ISETP.GT.AND P0, PT, R3, 0x9, PT ;  /* 0x000000090300780c */ /* 0x000fe20003f04270 */
[-C--:B------:R-:W-:Y:S01]  /*5760*/  FMUL R35, R35, R56.reuse ;  /* 0x0000003823237220 */ /* 0x080fe20000400000 */
[C---:B------:R-:W-:Y:S01]  /*5770*/  ISETP.GT.AND P4, PT, R0.reuse, 0x8, P4 ;  /* 0x000000080000780c */ /* 0x040fe20002784270 */
[----:B------:R1:W-:Y:S01]  /*5780*/  @P3 STG.E desc[UR36][R6.64], R11 ;  /* 0x0000000b06003986 */ /* 0x0003e2000c101924 */
[----:B------:R-:W-:Y:S01]  /*5790*/  ISETP.GT.AND P1, PT, R0, RZ, P2 ;  /* 0x000000ff0000720c */ /* 0x000fe20001724270 */
[-C--:B0-----:R-:W-:Y:S01]  /*57a0*/  FMUL R9, R28, R56.reuse ;  /* 0x000000381c097220 */ /* 0x081fe20000400000 */
[C---:B------:R-:W-:Y:S01]  /*57b0*/  ISETP.GT.AND P3, PT, R0.reuse, RZ, P0 ;  /* 0x000000ff0000720c */ /* 0x040fe20000764270 */
[-C--:B------:R-:W-:Y:S01]  /*57c0*/  FMUL R37, R37, R56.reuse ;  /* 0x0000003825257220 */ /* 0x080fe20000400000 */
[----:B------:R-:W-:Y:S01]  /*57d0*/  F2FP.TF32.F32.PACK_B R27, R27 ;  /* 0x0000001bff1b723e */ /* 0x000fe200024050ff */
[-C--:B------:R-:W-:Y:S01]  /*57e0*/  FMUL R39, R39, R56.reuse ;  /* 0x0000003827277220 */ /* 0x080fe20000400000 */
[----:B------:R-:W-:Y:S01]  /*57f0*/  F2FP.TF32.F32.PACK_B R9, R9 ;  /* 0x00000009ff09723e */ /* 0x000fe200024050ff */
[-C--:B------:R-:W-:Y:S01]  /*5800*/  FMUL R41, R41, R56.reuse ;  /* 0x0000003829297220 */ /* 0x080fe20000400000 */
[----:B------:R-:W-:Y:S01]  /*5810*/  ISETP.GT.AND P2, PT, R0, 0x8, P2 ;  /* 0x000000080000780c */ /* 0x000fe20001744270 */
[-C--:B------:R-:W-:Y:S01]  /*5820*/  FMUL R43, R43, R56.reuse ;  /* 0x000000382b2b7220 */ /* 0x080fe20000400000 */
[----:B------:R-:W-:Y:S01]  /*5830*/  F2FP.TF32.F32.PACK_B R29, R29 ;  /* 0x0000001dff1d723e */ /* 0x000fe200024050ff */
[----:B------:R-:W-:Y:S01]  /*5840*/  @P4 STG.E desc[UR36][R6.64+0x4], R27 ;  /* 0x0000041b06004986 */ /* 0x000fe2000c101924 */
[-C--:B-1----:R-:W-:Y:S01]  /*5850*/  FMUL R11, R30, R56.reuse ;  /* 0x000000381e0b7220 */ /* 0x082fe20000400000 */
[C---:B------:R-:W-:Y:S01]  /*5860*/  ISETP.GT.AND P0, PT, R0.reuse, 0x8, P0 ;  /* 0x000000080000780c */ /* 0x040fe20000704270 */
[-C--:B------:R-:W-:Y:S01]  /*5870*/  FMUL R45, R45, R56.reuse ;  /* 0x000000382d2d7220 */ /* 0x080fe20000400000 */
[----:B------:R0:W-:Y:S01]  /*5880*/  @P1 STG.E desc[UR36][R4.64+0x20], R9 ;  /* 0x0000200904001986 */ /* 0x0001e2000c101924 */
[----:B------:R-:W-:Y:S01]  /*5890*/  ISETP.GT.AND P4, PT, R3, 0x11, PT ;  /* 0x000000110300780c */ /* 0x000fe20003f84270 */
[-C--:B------:R-:W-:Y:S01]  /*58a0*/  FMUL R47, R47, R56.reuse ;  /* 0x000000382f2f7220 */ /* 0x080fe20000400000 */
[----:B------:R-:W-:Y:S01]  /*58b0*/  F2FP.TF32.F32.PACK_B R11, R11 ;  /* 0x0000000bff0b723e */ /* 0x000fe200024050ff */
[----:B------:R-:W-:Y:S01]  /*58c0*/  @P3 STG.E desc[UR36][R4.64+0x24], R29 ;  /* 0x0000241d04003986 */ /* 0x000fe2000c101924 */
[----:B------:R-:W-:Y:S01]  /*58d0*/  ISETP.GT.AND P3, PT, R3, 0x10, PT ;  /* 0x000000100300780c */ /* 0x000fe20003f64270 */
[-C--:B------:R-:W-:Y:S01]  /*58e0*/  FMUL R49, R49, R56.reuse ;  /* 0x0000003831317220 */ /* 0x080fe20000400000 */
[----:B------:R-:W-:Y:S01]  /*58f0*/  F2FP.TF32.F32.PACK_B R31, R31 ;  /* 0x0000001fff1f723e */ /* 0x000fe200024050ff */
[----:B------:R1:W-:Y:S01]  /*5900*/  @P2 STG.E desc[UR36][R6.64+0x20], R11 ;  /* 0x0000200b06002986 */ /* 0x0003e2000c101924 */
[C---:B------:R-:W-:Y:S01]  /*5910*/  ISETP.GT.AND P1, PT, R0.reuse, RZ, P3 ;  /* 0x000000ff0000720c */ /* 0x040fe20001f24270 */
[-C--:B------:R-:W-:Y:S01]  /*5920*/  FMUL R51, R51, R56.reuse ;  /* 0x0000003833337220 */ /* 0x080fe20000400000 */
[----:B------:R-:W-:Y:S01]  /*5930*/  ISETP.GT.AND P2, PT, R0, RZ, P4 ;  /* 0x000000ff0000720c */ /* 0x000fe20002744270 */
[-C--:B0-----:R-:W-:Y:S01]  /*5940*/  FMUL R9, R32, R56.reuse ;  /* 0x0000003820097220 */ /* 0x081fe20000400000 */
[----:B------:R-:W-:Y:S01]  /*5950*/  ISETP.GT.AND P3, PT, R0, 0x8, P3 ;  /* 0x000000080000780c */ /* 0x000fe20001f64270 */
[----:B------:R-:W-:Y:S01]  /*5960*/  @P0 STG.E desc[UR36][R6.64+0x24], R31 ;  /* 0x0000241f06000986 */ /* 0x000fe2000c101924 */
[----:B------:R-:W-:Y:S01]  /*5970*/  F2FP.TF32.F32.PACK_B R33, R33 ;  /* 0x00000021ff21723e */ /* 0x000fe200024050ff */
[-C--:B------:R-:W-:Y:S01]  /*5980*/  FMUL R53, R53, R56.reuse ;  /* 0x0000003835357220 */ /* 0x080fe20000400000 */
[----:B------:R-:W-:Y:S01]  /*5990*/  F2FP.TF32.F32.PACK_B R9, R9 ;  /* 0x00000009ff09723e */ /* 0x000fe200024050ff */
[-C--:B------:R-:W-:Y:S01]  /*59a0*/  FMUL R55, R55, R56.reuse ;  /* 0x0000003837377220 */ /* 0x080fe20000400000 */
[----:B------:R-:W-:Y:S01]  /*59b0*/  F2FP.TF32.F32.PACK_B R13, R13 ;  /* 0x0000000dff0d723e */ /* 0x000fe200024050ff */
[----:B-1----:R-:W-:Y:S01]  /*59c0*/  FMUL R11, R38, R56 ;  /* 0x00000038260b7220 */ /* 0x002fe20000400000 */
[C---:B------:R-:W-:Y:S01]  /*59d0*/  ISETP.GT.AND P0, PT, R3.reuse, 0x19, PT ;  /* 0x000000190300780c */ /* 0x040fe20003f04270 */
[----:B------:R0:W-:Y:S01]  /*59e0*/  @P1 STG.E desc[UR36][R4.64+0x40], R9 ;  /* 0x0000400904001986 */ /* 0x0001e2000c101924 */
[----:B------:R-:W-:-:S02]  /*59f0*/  ISETP.GT.AND P1, PT, R3, 0x18, PT ;  /* 0x000000180300780c */ /* 0x000fc40003f24270 */
[C---:B------:R-:W-:Y:S01]  /*5a00*/  ISETP.GT.AND P4, PT, R0.reuse, 0x8, P4 ;  /* 0x000000080000780c */ /* 0x040fe20002784270 */
[----:B------:R-:W-:Y:S01]  /*5a10*/  @P2 STG.E desc[UR36][R4.64+0x44], R33 ;  /* 0x0000442104002986 */ /* 0x000fe2000c101924 */
[C---:B------:R-:W-:Y:S02]  /*5a20*/  ISETP.GT.AND P2, PT, R0.reuse, RZ, P1 ;  /* 0x000000ff0000720c */ /* 0x040fe40000f44270 */
[C---:B------:R-:W-:Y:S01]  /*5a30*/  ISETP.GT.AND P1, PT, R0.reuse, 0x8, P1 ;  /* 0x000000080000780c */ /* 0x040fe20000f24270 */
[----:B------:R1:W-:Y:S01]  /*5a40*/  @P3 STG.E desc[UR36][R6.64+0x40], R13 ;  /* 0x0000400d06003986 */ /* 0x0003e2000c101924 */
[----:B------:R-:W-:Y:S02]  /*5a50*/  ISETP.GT.AND P3, PT, R0, RZ, P0 ;  /* 0x000000ff0000720c */ /* 0x000fe40000764270 */
[----:B------:R-:W-:Y:S01]  /*5a60*/  F2FP.TF32.F32.PACK_B R35, R35 ;  /* 0x00000023ff23723e */ /* 0x000fe200024050ff */
[----:B0-----:R-:W-:Y:S01]  /*5a70*/  FMUL R9, R36, R56 ;  /* 0x0000003824097220 */ /* 0x001fe20000400000 */
[----:B------:R-:W-:-:S02]  /*5a80*/  F2FP.TF32.F32.PACK_B R37, R37 ;  /* 0x00000025ff25723e */ /* 0x000fc400024050ff */
[----:B------:R-:W-:Y:S01]  /*5a90*/  F2FP.TF32.F32.PACK_B R11, R11 ;  /* 0x0000000bff0b723e */ /* 0x000fe200024050ff */
[----:B------:R-:W-:Y:S01]  /*5aa0*/  @P4 STG.E desc[UR36][R6.64+0x44], R35 ;  /* 0x0000442306004986 */ /* 0x000fe2000c101924 */
[----:B------:R-:W-:Y:S02]  /*5ab0*/  F2FP.TF32.F32.PACK_B R9, R9 ;  /* 0x00000009ff09723e */ /* 0x000fe400024050ff */
[----:B------:R-:W-:Y:S01]  /*5ac0*/  F2FP.TF32.F32.PACK_B R39, R39 ;  /* 0x00000027ff27723e */ /* 0x000fe200024050ff */
[----:B-1----:R-:W-:Y:S01]  /*5ad0*/  FMUL R13, R42, R56 ;  /* 0x000000382a0d7220 */ /* 0x002fe20000400000 */
[----:B------:R-:W-:Y:S01]  /*5ae0*/  F2FP.TF32.F32.PACK_B R41, R41 ;  /* 0x00000029ff29723e */ /* 0x000fe200024050ff */
[----:B------:R0:W-:Y:S01]  /*5af0*/  @P2 STG.E desc[UR36][R4.64+0x60], R9 ;  /* 0x0000600904002986 */ /* 0x0001e2000c101924 */
[----:B------:R-:W-:Y:S02]  /*5b00*/  ISETP.GT.AND P2, PT, R3, 0x20, PT ;  /* 0x000000200300780c */ /* 0x000fe40003f44270 */
[----:B------:R-:W-:Y:S01]  /*5b10*/  F2FP.TF32.F32.PACK_B R13, R13 ;  /* 0x0000000dff0d723e */ /* 0x000fe200024050ff */
[----:B------:R-:W-:Y:S01]  /*5b20*/  @P3 STG.E desc[UR36][R4.64+0x64], R37 ;  /* 0x0000642504003986 */ /* 0x000fe2000c101924 */
[----:B------:R-:W-:-:S02]  /*5b30*/  ISETP.GT.AND P3, PT, R0, 0x8, P0 ;  /* 0x000000080000780c */ /* 0x000fc40000764270 */
[C---:B------:R-:W-:Y:S01]  /*5b40*/  ISETP.GT.AND P0, PT, R3.reuse, 0x21, PT ;  /* 0x000000210300780c */ /* 0x040fe20003f04270 */
[----:B------:R1:W-:Y:S01]  /*5b50*/  @P1 STG.E desc[UR36][R6.64+0x60], R11 ;  /* 0x0000600b06001986 */ /* 0x0003e2000c101924 */
[C---:B------:R-:W-:Y:S02]  /*5b60*/  ISETP.GT.AND P4, PT, R0.reuse, RZ, P2 ;  /* 0x000000ff0000720c */ /* 0x040fe40001784270 */
[----:B------:R-:W-:Y:S01]  /*5b70*/  ISETP.GT.AND P1, PT, R0, RZ, P0 ;  /* 0x000000ff0000720c */ /* 0x000fe20000724270 */
[-C--:B0-----:R-:W-:Y:S01]  /*5b80*/  FMUL R9, R40, R56.reuse ;  /* 0x0000003828097220 */ /* 0x081fe20000400000 */
[C---:B------:R-:W-:Y:S02]  /*5b90*/  ISETP.GT.AND P2, PT, R0.reuse, 0x8, P2 ;  /* 0x000000080000780c */ /* 0x040fe40001744270 */
[----:B------:R-:W-:Y:S02]  /*5ba0*/  F2FP.TF32.F32.PACK_B R43, R43 ;  /* 0x0000002bff2b723e */ /* 0x000fe400024050ff */
[----:B------:R-:W-:Y:S01]  /*5bb0*/  F2FP.TF32.F32.PACK_B R9, R9 ;  /* 0x00000009ff09723e */ /* 0x000fe200024050ff */
[----:B------:R-:W-:Y:S01]  /*5bc0*/  @P3 STG.E desc[UR36][R6.64+0x64], R39 ;  /* 0x0000642706003986 */ /* 0x000fe2000c101924 */
[----:B------:R-:W-:Y:S01]  /*5bd0*/  ISETP.GT.AND P3, PT, R0, 0x8, P0 ;  /* 0x000000080000780c */ /* 0x000fe20000764270 */
[----:B-1----:R-:W-:Y:S01]  /*5be0*/  FMUL R11, R46, R56 ;  /* 0x000000382e0b7220 */ /* 0x002fe20000400000 */
[----:B------:R-:W-:Y:S01]  /*5bf0*/  ISETP.GT.AND P0, PT, R3, 0x29, PT ;  /* 0x000000290300780c */ /* 0x000fe20003f04270 */
[----:B------:R0:W-:Y:S01]  /*5c00*/  @P4 STG.E desc[UR36][R4.64+0x80], R9 ;  /* 0x0000800904004986 */ /* 0x0001e2000c101924 */
[----:B------:R-:W-:-:S02]  /*5c10*/  F2FP.TF32.F32.PACK_B R45, R45 ;  /* 0x0000002dff2d723e */ /* 0x000fc400024050ff */
[----:B------:R-:W-:Y:S01]  /*5c20*/  F2FP.TF32.F32.PACK_B R11, R11 ;  /* 0x0000000bff0b723e */ /* 0x000fe200024050ff */
[----:B------:R-:W-:Y:S01]  /*5c30*/  @P1 STG.E desc[UR36][R4.64+0x84], R41 ;  /* 0x0000842904001986 */ /* 0x000fe2000c101924 */
[----:B------:R-:W-:Y:S02]  /*5c40*/  ISETP.GT.AND P1, PT, R3, 0x28, PT ;  /* 0x000000280300780c */ /* 0x000fe40003f24270 */
[----:B------:R-:W-:Y:S01]  /*5c50*/  F2FP.TF32.F32.PACK_B R47, R47 ;  /* 0x0000002fff2f723e */ /* 0x000fe200024050ff */
[----:B------:R1:W-:Y:S01]  /*5c60*/  @P2 STG.E desc[UR36][R6.64+0x80], R13 ;  /* 0x0000800d06002986 */ /* 0x0003e2000c101924 */
[C---:B------:R-:W-:Y:S02]  /*5c70*/  ISETP.GT.AND P4, PT, R0.reuse, RZ, P1 ;  /* 0x000000ff0000720c */ /* 0x040fe40000f84270 */
[----:B------:R-:W-:Y:S01]  /*5c80*/  ISETP.GT.AND P2, PT, R0, RZ, P0 ;  /* 0x000000ff0000720c */ /* 0x000fe20000744270 */
[----:B0-----:R-:W-:Y:S01]  /*5c90*/  FMUL R9, R44, R56 ;  /* 0x000000382c097220 */ /* 0x001fe20000400000 */
[C---:B------:R-:W-:Y:S01]  /*5ca0*/  ISETP.GT.AND P1, PT, R0.reuse, 0x8, P1 ;  /* 0x000000080000780c */ /* 0x040fe20000f24270 */
[----:B------:R-:W-:Y:S01]  /*5cb0*/  @P3 STG.E desc[UR36][R6.64+0x84], R43 ;  /* 0x0000842b06003986 */ /* 0x000fe2000c101924 */
[----:B------:R-:W-:-:S02]  /*5cc0*/  ISETP.GT.AND P0, PT, R0, 0x8, P0 ;  /* 0x000000080000780c */ /* 0x000fc40000704270 */
[----:B------:R-:W-:Y:S02]  /*5cd0*/  F2FP.TF32.F32.PACK_B R9, R9 ;  /* 0x00000009ff09723e */ /* 0x000fe400024050ff */
[C---:B------:R-:W-:Y:S01]  /*5ce0*/  ISETP.GT.AND P3, PT, R3.reuse, 0x31, PT ;  /* 0x000000310300780c */ /* 0x040fe20003f64270 */
[----:B-1----:R-:W-:Y:S01]  /*5cf0*/  FMUL R13, R48, R56 ;  /* 0x00000038300d7220 */ /* 0x002fe20000400000 */
[----:B------:R-:W-:Y:S01]  /*5d00*/  F2FP.TF32.F32.PACK_B R49, R49 ;  /* 0x00000031ff31723e */ /* 0x000fe200024050ff */
[----:B------:R0:W-:Y:S01]  /*5d10*/  @P4 STG.E desc[UR36][R4.64+0xa0], R9 ;  /* 0x0000a00904004986 */ /* 0x0001e2000c101924 */
[----:B------:R-:W-:Y:S02]  /*5d20*/  F2FP.TF32.F32.PACK_B R51, R51 ;  /* 0x00000033ff33723e */ /* 0x000fe400024050ff */
[----:B------:R-:W-:Y:S01]  /*5d30*/  F2FP.TF32.F32.PACK_B R13, R13 ;  /* 0x0000000dff0d723e */ /* 0x000fe200024050ff */
[----:B------:R-:W-:Y:S01]  /*5d40*/  @P2 STG.E desc[UR36][R4.64+0xa4], R45 ;  /* 0x0000a42d04002986 */ /* 0x000fe2000c101924 */
[----:B------:R-:W-:-:S02]  /*5d50*/  ISETP.GT.AND P2, PT, R3, 0x30, PT ;  /* 0x000000300300780c */ /* 0x000fc40003f44270 */
[----:B------:R-:W-:Y:S01]  /*5d60*/  F2FP.TF32.F32.PACK_B R53, R53 ;  /* 0x00000035ff35723e */ /* 0x000fe200024050ff */
[----:B------:R1:W-:Y:S01]  /*5d70*/  @P1 STG.E desc[UR36][R6.64+0xa0], R11 ;  /* 0x0000a00b06001986 */ /* 0x0003e2000c101924 */
[C---:B------:R-:W-:Y:S02]  /*5d80*/  ISETP.GT.AND P4, PT, R0.reuse, RZ, P2 ;  /* 0x000000ff0000720c */ /* 0x040fe40001784270 */
[----:B------:R-:W-:Y:S01]  /*5d90*/  ISETP.GT.AND P1, PT, R0, RZ, P3 ;  /* 0x000000ff0000720c */ /* 0x000fe20001f24270 */
[----:B0-----:R-:W-:Y:S01]  /*5da0*/  FMUL R9, R50, R56 ;  /* 0x0000003832097220 */ /* 0x001fe20000400000 */
[----:B------:R-:W-:Y:S01]  /*5db0*/  ISETP.GT.AND P2, PT, R0, 0x8, P2 ;  /* 0x000000080000780c */ /* 0x000fe20001744270 */
[----:B------:R-:W-:Y:S01]  /*5dc0*/  @P0 STG.E desc[UR36][R6.64+0xa4], R47 ;  /* 0x0000a42f06000986 */ /* 0x000fe2000c101924 */
[----:B------:R-:W-:Y:S02]  /*5dd0*/  ISETP.GT.AND P0, PT, R3, 0x38, PT ;  /* 0x000000380300780c */ /* 0x000fe40003f04270 */
[----:B------:R-:W-:-:S02]  /*5de0*/  F2FP.TF32.F32.PACK_B R9, R9 ;  /* 0x00000009ff09723e */ /* 0x000fc400024050ff */
[----:B------:R-:W-:Y:S01]  /*5df0*/  ISETP.GT.AND P3, PT, R0, 0x8, P3 ;  /* 0x000000080000780c */ /* 0x000fe20001f64270 */
[-C--:B-1----:R-:W-:Y:S01]  /*5e00*/  FMUL R11, R54, R56.reuse ;  /* 0x00000038360b7220 */ /* 0x082fe20000400000 */
[----:B------:R-:W-:Y:S01]  /*5e10*/  F2FP.TF32.F32.PACK_B R55, R55 ;  /* 0x00000037ff37723e */ /* 0x000fe200024050ff */
[----:B------:R-:W-:Y:S01]  /*5e20*/  @P4 STG.E desc[UR36][R4.64+0xc0], R13 ;  /* 0x0000c00d04004986 */ /* 0x000fe2000c101924 */
[----:B------:R-:W-:Y:S01]  /*5e30*/  ISETP.GT.AND P4, PT, R3, 0x39, PT ;  /* 0x000000390300780c */ /* 0x000fe20003f84270 */
[----:B------:R-:W-:Y:S01]  /*5e40*/  FMUL R3, R52, R56 ;  /* 0x0000003834037220 */ /* 0x000fe20000400000 */
[----:B------:R-:W-:Y:S01]  /*5e50*/  F2FP.TF32.F32.PACK_B R11, R11 ;  /* 0x0000000bff0b723e */ /* 0x000fe200024050ff */
[----:B------:R-:W-:Y:S01]  /*5e60*/  @P1 STG.E desc[UR36][R4.64+0xc4], R49 ;  /* 0x0000c43104001986 */ /* 0x000fe2000c101924 */
[C---:B------:R-:W-:Y:S02]  /*5e70*/  ISETP.GT.AND P1, PT, R0.reuse, RZ, P0 ;  /* 0x000000ff0000720c */ /* 0x040fe40000724270 */
[C---:B------:R-:W-:Y:S01]  /*5e80*/  ISETP.GT.AND P0, PT, R0.reuse, 0x8, P0 ;  /* 0x000000080000780c */ /* 0x040fe20000704270 */
[----:B------:R-:W-:Y:S01]  /*5e90*/  @P2 STG.E desc[UR36][R6.64+0xc0], R9 ;  /* 0x0000c00906002986 */ /* 0x000fe2000c101924 */
[----:B------:R-:W-:-:S02]  /*5ea0*/  ISETP.GT.AND P2, PT, R0, RZ, P4 ;  /* 0x000000ff0000720c */ /* 0x000fc40002744270 */
[----:B------:R-:W-:Y:S01]  /*5eb0*/  ISETP.GT.AND P4, PT, R0, 0x8, P4 ;  /* 0x000000080000780c */ /* 0x000fe20002784270 */
[----:B------:R-:W-:Y:S01]  /*5ec0*/  @P3 STG.E desc[UR36][R6.64+0xc4], R51 ;  /* 0x0000c43306003986 */ /* 0x000fe2000c101924 */
[----:B------:R-:W-:-:S05]  /*5ed0*/  F2FP.TF32.F32.PACK_B R3, R3 ;  /* 0x00000003ff03723e */ /* 0x000fca00024050ff */
[----:B------:R-:W-:Y:S04]  /*5ee0*/  @P1 STG.E desc[UR36][R4.64+0xe0], R3 ;  /* 0x0000e00304001986 */ /* 0x000fe8000c101924 */
[----:B------:R0:W-:Y:S02]  /*5ef0*/  @P2 STG.E desc[UR36][R4.64+0xe4], R53 ;  /* 0x0000e43504002986 */ /* 0x0001e4000c101924 */
[----:B0-----:R-:W-:Y:S02]  /*5f00*/  @P0 IMAD.MOV.U32 R4, RZ, RZ, R6 ;  /* 0x000000ffff040224 */ /* 0x001fe400078e0006 */
[----:B------:R-:W-:-:S05]  /*5f10*/  @P0 IMAD.MOV.U32 R5, RZ, RZ, R7 ;  /* 0x000000ffff050224 */ /* 0x000fca00078e0007 */
[----:B------:R0:W-:Y:S04]  /*5f20*/  @P0 STG.E desc[UR36][R4.64+0xe0], R11 ;  /* 0x0000e00b04000986 */ /* 0x0001e8000c101924 */
[----:B------:R0:W-:Y:S02]  /*5f30*/  @P4 STG.E desc[UR36][R6.64+0xe4], R55 ;  /* 0x0000e43706004986 */ /* 0x0001e4000c101924 */
.L_x_101:
[----:B------:R-:W-:Y:S05]  /*5f40*/  BSYNC B0 ;  /* 0x0000000000007941 */ /* 0x000fea0003800000 */
.L_x_39:
[----:B------:R-:W-:Y:S01]  /*5f50*/  IADD3 R18, P0, R18, UR54, RZ ;  /* 0x0000003612127c10 */ /* 0x000fe2000ff1e0ff */
[----:B------:R-:W-:Y:S01]  /*5f60*/  ULDC.64 UR4, c[0x0][0x650] ;  /* 0x0001940000047ab9 */ /* 0x000fe20000000a00 */
[----:B------:R-:W-:Y:S01]  /*5f70*/  PRMT R0, RZ, 0x7610, R0 ;  /* 0x00007610ff007816 */ /* 0x000fe20000000000 */
[----:B------:R-:W-:Y:S01]  /*5f80*/  IMAD.MOV.U32 R68, RZ, RZ, -0x1 ;  /* 0xffffffffff447424 */ /* 0x000fe200078e00ff */
[----:B------:R-:W-:Y:S01]  /*5f90*/  IADD3.X R17, R17, UR45, RZ, P0, !PT ;  /* 0x0000002d11117c10 */ /* 0x000fe200087fe4ff */
[----:B------:R-:W-:Y:S01]  /*5fa0*/  IMAD.MOV.U32 R69, RZ, RZ, -0x1 ;  /* 0xffffffffff457424 */ /* 0x000fe200078e00ff */
[----:B------:R-:W-:-:S04]  /*5fb0*/  ISETP.GE.U32.AND P0, PT, R18, UR4, PT ;  /* 0x0000000412007c0c */ /* 0x000fc8000bf06070 */
[----:B------:R-:W-:-:S13]  /*5fc0*/  ISETP.GE.U32.AND.EX P0, PT, R17, UR5, PT, P0 ;  /* 0x0000000511007c0c */ /* 0x000fda000bf06100 */
[----:B------:R-:W-:Y:S05]  /*5fd0*/  @P0 BRA `(.L_x_102) ;  /* 0x0000000400540947 */ /* 0x000fea0003800000 */
[----:B0-2-4-:R-:W0:Y:S01]  /*5fe0*/  LDC.64 R10, c[0x0][0x628] ;  /* 0x00018a00ff0a7b82 */ /* 0x015e220000000a00 */
[----:B------:R-:W2:Y:S01]  /*5ff0*/  S2R R12, SR_CTAID.X ;  /* 0x00000000000c7919 */ /* 0x000ea20000002500 */
[----:B-1-3--:R-:W-:Y:S02]  /*6000*/  IMAD.MOV.U32 R8, RZ, RZ, R18 ;  /* 0x000000ffff087224 */ /* 0x00afe400078e0012 */
[----:B------:R-:W-:Y:S01]  /*6010*/  IMAD.MOV.U32 R9, RZ, RZ, R17 ;  /* 0x000000ffff097224 */ /* 0x000fe200078e0011 */
[----:B------:R-:W1:Y:S03]  /*6020*/  S2R R20, SR_CTAID.Y ;  /* 0x0000000000147919 */ /* 0x000e660000002600 */
[----:B------:R-:W3:Y:S08]  /*6030*/  LDC R0, c[0x0][0x630] ;  /* 0x00018c00ff007b82 */ /* 0x000ef00000000800 */
[----:B------:R-:W4:Y:S01]  /*6040*/  LDC.64 R14, c[0x0][0x620] ;  /* 0x00018800ff0e7b82 */ /* 0x000f220000000a00 */
[----:B0-----:R-:W-:-:S04]  /*6050*/  ISETP.NE.U32.AND P0, PT, R10, RZ, PT ;  /* 0x000000ff0a00720c */ /* 0x001fc80003f05070 */
[----:B------:R-:W-:-:S13]  /*6060*/  ISETP.NE.AND.EX P0, PT, R11, RZ, PT, P0 ;  /* 0x000000ff0b00720c */ /* 0x000fda0003f05300 */
[----:B-1234-:R-:W-:Y:S05]  /*6070*/  @!P0 BRA `(.L_x_103) ;  /* 0x0000000000288947 */ /* 0x01efea0003800000 */
        /* <DEDUP_REMOVED lines=10> */
.L_x_103:
[-CC-:B------:R-:W-:Y:S01]  /*6120*/  SHF.R.U64 R69, R8, R0.reuse, R9.reuse ;  /* 0x0000000008457219 */ /* 0x180fe20000001209 */
[----:B------:R-:W0:Y:S01]  /*6130*/  LDC.64 R24, c[0x0][0x640] ;  /* 0x00019000ff187b82 */ /* 0x000e220000000a00 */
[----:B------:R-:W-:Y:S01]  /*6140*/  SHF.R.U32.HI R0, RZ, R0, R9 ;  /* 0x00000000ff007219 */ /* 0x000fe20000011609 */
[----:B-----5:R-:W-:Y:S01]  /*6150*/  IMAD.MOV.U32 R19, RZ, RZ, R17 ;  /* 0x000000ffff137224 */ /* 0x020fe200078e0011 */
[----:B------:R-:W-:Y:S01]  /*6160*/  IADD3 R3, P0, RZ, -R69, RZ ;  /* 0x80000045ff037210 */ /* 0x000fe20007f1e0ff */
[----:B------:R-:W-:Y:S01]  /*6170*/  ULDC UR4, c[0x0][0x150] ;  /* 0x0000540000047ab9 */ /* 0x000fe20000000800 */
[----:B------:R-:W-:-:S03]  /*6180*/  I2FP.F32.U32 R7, R12 ;  /* 0x0000000c00077245 */ /* 0x000fc60000201000 */
[----:B------:R-:W1:Y:S01]  /*6190*/  LDC R6, c[0x0][0x618] ;  /* 0x00018600ff067b82 */ /* 0x000e620000000800 */
[----:B------:R-:W-:Y:S02]  /*61a0*/  IMAD.X R5, RZ, RZ, ~R0, P0 ;  /* 0x000000ffff057224 */ /* 0x000fe400000e0e00 */
[----:B------:R-:W-:Y:S01]  /*61b0*/  FMUL R7, R7, UR4 ;  /* 0x0000000407077c20 */ /* 0x000fe20008400000 */
[----:B------:R-:W-:Y:S01]  /*61c0*/  ULDC UR4, c[0x0][0x154] ;  /* 0x0000550000047ab9 */ /* 0x000fe20000000800 */
[-C--:B------:R-:W-:Y:S02]  /*61d0*/  IMAD R0, R5, R14.reuse, RZ ;  /* 0x0000000e05007224 */ /* 0x080fe400078e02ff */
[C---:B------:R-:W-:Y:S01]  /*61e0*/  IMAD.WIDE.U32 R4, R3.reuse, R14, R18 ;  /* 0x0000000e03047225 */ /* 0x040fe200078e0012 */
[----:B------:R-:W2:Y:S01]  /*61f0*/  LDC R8, c[0x0][0x608] ;  /* 0x00018200ff087b82 */ /* 0x000ea20000000800 */
[----:B------:R-:W3:Y:S02]  /*6200*/  F2I.U32.TRUNC.NTZ R7, R7 ;  /* 0x0000000700077305 */ /* 0x000ee4000020f000 */
[----:B------:R-:W-:Y:S01]  /*6210*/  IMAD R3, R3, R15, R0 ;  /* 0x0000000f03037224 */ /* 0x000fe200078e0200 */
[----:B------:R-:W-:-:S03]  /*6220*/  I2FP.F32.U32 R0, R20 ;  /* 0x0000001400007245 */ /* 0x000fc60000201000 */
[----:B------:R-:W-:Y:S01]  /*6230*/  IMAD.IADD R3, R5, 0x1, R3 ;  /* 0x0000000105037824 */ /* 0x000fe200078e0203 */
[----:B------:R-:W4:Y:S01]  /*6240*/  LDC R11, c[0x0][0x658] ;  /* 0x00019600ff0b7b82 */ /* 0x000f220000000800 */
[----:B0-----:R-:W-:-:S04]  /*6250*/  ISETP.NE.U32.AND P0, PT, R24, RZ, PT ;  /* 0x000000ff1800720c */ /* 0x001fc80003f05070 */
[----:B------:R-:W-:-:S03]  /*6260*/  ISETP.NE.AND.EX P0, PT, R25, RZ, PT, P0 ;  /* 0x000000ff1900720c */ /* 0x000fc60003f05300 */
[----:B------:R-:W0:Y:S01]  /*6270*/  LDC R9, c[0x0][0x144] ;  /* 0x00005100ff097b82 */ /* 0x000e220000000800 */
[-C--:B-1----:R-:W-:Y:S01]  /*6280*/  SHF.R.U64 R10, R4, R6.reuse, R3 ;  /* 0x00000006040a7219 */ /* 0x082fe20000001203 */
[----:B---3--:R-:W-:Y:S01]  /*6290*/  IMAD.MOV R7, RZ, RZ, -R7 ;  /* 0x000000ffff077224 */ /* 0x008fe200078e0a07 */
[----:B------:R-:W-:Y:S01]  /*62a0*/  SHF.R.U32.HI R3, RZ, R6, R3 ;  /* 0x00000006ff037219 */ /* 0x000fe20000011603 */
[----:B------:R-:W-:-:S04]  /*62b0*/  FMUL R6, R0, UR4 ;  /* 0x0000000400067c20 */ /* 0x000fc80008400000 */
[----:B------:R-:W1:Y:S01]  /*62c0*/  LDC R19, c[0x0][0x148] ;  /* 0x00005200ff137b82 */ /* 0x000e620000000800 */
[----:B------:R3:W0:Y:S01]  /*62d0*/  F2I.U32.TRUNC.NTZ R14, R6 ;  /* 0x00000006000e7305 */ /* 0x000622000020f000 */
[-CC-:B--2---:R-:W-:Y:S02]  /*62e0*/  SHF.R.U64 R13, R10, R8.reuse, R3.reuse ;  /* 0x000000080a0d7219 */ /* 0x184fe40000001203 */
[----:B------:R-:W-:-:S04]  /*62f0*/  SHF.R.U32.HI R0, RZ, R8, R3 ;  /* 0x00000008ff007219 */ /* 0x000fc80000011603 */
[----:B------:R-:W2:Y:S01]  /*6300*/  LDC R21, c[0x0][0x648] ;  /* 0x00019200ff157b82 */ /* 0x000ea20000000800 */
[-CC-:B----4-:R-:W-:Y:S02]  /*6310*/  SHF.R.U64 R15, R13, R11.reuse, R0.reuse ;  /* 0x0000000b0d0f7219 */ /* 0x190fe40000001200 */
[----:B------:R-:W-:-:S03]  /*6320*/  SHF.R.U32.HI R5, RZ, R11, R0 ;  /* 0x0000000bff057219 */ /* 0x000fc60000011600 */
[----:B------:R-:W-:Y:S02]  /*6330*/  IMAD.MOV.U32 R4, RZ, RZ, R15 ;  /* 0x000000ffff047224 */ /* 0x000fe400078e000f */
[----:B------:R-:W4:Y:S01]  /*6340*/  LDC R26, c[0x0][0x638] ;  /* 0x00018e00ff1a7b82 */ /* 0x000f220000000800 */
[----:B0-----:R-:W-:-:S07]  /*6350*/  IMAD R12, R9, R7, R12 ;  /* 0x00000007090c7224 */ /* 0x001fce00078e020c */
[----:B------:R-:W0:Y:S08]  /*6360*/  LDC R27, c[0x0][0x610] ;  /* 0x00018400ff1b7b82 */ /* 0x000e300000000800 */
[----:B------:R-:W0:Y:S01]  /*6370*/  LDC R28, c[0x0][0x600] ;  /* 0x00018000ff1c7b82 */ /* 0x000e220000000800 */
[----:B-123--:R-:W-:Y:S05]  /*6380*/  @!P0 BRA `(.L_x_104) ;  /* 0x0000000000288947 */ /* 0x00efea0003800000 */
        /* <DEDUP_REMOVED lines=10> */
.L_x_104:
[----:B------:R-:W1:Y:S01]  /*6430*/  LDC R0, c[0x0][0x65c] ;  /* 0x00019700ff007b82 */ /* 0x000e620000000800 */
[----:B------:R-:W-:Y:S01]  /*6440*/  SHF.R.U64 R3, R4, R21, R5 ;  /* 0x0000001504037219 */ /* 0x000fe20000001205 */
[----:B------:R-:W-:Y:S02]  /*6450*/  IMAD.MOV R14, RZ, RZ, -R14 ;  /* 0x000000ffff0e7224 */ /* 0x000fe400078e0a0e */
[----:B------:R-:W-:Y:S02]  /*6460*/  IMAD.MOV.U32 R5, RZ, RZ, 0x1 ;  /* 0x00000001ff057424 */ /* 0x000fe400078e00ff */
[----:B------:R-:W-:Y:S01]  /*6470*/  IMAD.MOV R4, RZ, RZ, -R3 ;  /* 0x000000ffff047224 */ /* 0x000fe200078e0a03 */
[----:B-1----:R-:W-:Y:S02]  /*6480*/  ISETP.NE.AND P0, PT, R0, 0x1, PT ;  /* 0x000000010000780c */ /* 0x002fe40003f05270 */
[----:B------:R-:W-:-:S05]  /*6490*/  LOP3.LUT R0, R13, R60, RZ, 0xc0, !PT ;  /* 0x0000003c0d007212 */ /* 0x000fca00078ec0ff */
[----:B------:R-:W-:Y:S01]  /*64a0*/  IMAD R71, R65, R3, R0 ;  /* 0x0000000341477224 */ /* 0x000fe200078e0200 */
[----:B------:R-:W-:Y:S01]  /*64b0*/  LOP3.LUT R3, R10, R61, RZ, 0xc0, !PT ;  /* 0x0000003d0a037212 */ /* 0x000fe200078ec0ff */
[----:B----4-:R-:W-:-:S04]  /*64c0*/  IMAD R0, R4, R26, R15 ;  /* 0x0000001a04007224 */ /* 0x010fc800078e020f */
[----:B------:R-:W-:Y:S02]  /*64d0*/  @P0 IMAD R12, R19, R14, R20 ;  /* 0x0000000e130c0224 */ /* 0x000fe400078e0214 */
[----:B0-----:R-:W-:Y:S01]  /*64e0*/  IMAD R4, R0, R28, R3 ;  /* 0x0000001c00047224 */ /* 0x001fe200078e0203 */
[----:B------:R-:W-:Y:S01]  /*64f0*/  PRMT R0, R5, 0x7610, R0 ;  /* 0x0000761005007816 */ /* 0x000fe20000000000 */
[----:B------:R-:W-:-:S05]  /*6500*/  IMAD R71, R71, R27, R12 ;  /* 0x0000001b47477224 */ /* 0x000fca00078e020c */
[----:B------:R-:W-:Y:S02]  /*6510*/  SEL R68, R4, R71, !P0 ;  /* 0x0000004704447207 */ /* 0x000fe40004000000 */
[----:B------:R-:W-:-:S07]  /*6520*/  SEL R71, R71, R4, !P0 ;  /* 0x0000000447477207 */ /* 0x000fce0004000000 */
.L_x_102:
[----:B------:R-:W-:Y:S01]  /*6530*/  UIADD3 UR39, UR40, UR39, URZ ;  /* 0x0000002728277290 */ /* 0x000fe2000fffe03f */
[----:B------:R-:W-:-:S03]  /*6540*/  LOP3.LUT P0, RZ, R0, 0xff, RZ, 0xc0, !PT ;  /* 0x000000ff00ff7812 */ /* 0x000fc6000780c0ff */
[----:B------:R-:W-:Y:S02]  /*6550*/  USHF.R.U32.HI UR4, URZ, 0x1, UR39 ;  /* 0x000000013f047899 */ /* 0x000fe40008011627 */
[----:B------:R-:W-:Y:S02]  /*6560*/  UISETP.GT.U32.AND UP1, UPT, UR39, 0x1, UPT ;  /* 0x000000012700788c */ /* 0x000fe4000bf24070 */
[----:B------:R-:W-:Y:S02]  /*6570*/  ULOP3.LUT UR4, UR4, 0x1, URZ, 0xc0, !UPT ;  /* 0x0000000104047892 */ /* 0x000fe4000f8ec03f */
[----:B------:R-:W-:Y:S02]  /*6580*/  UISETP.LT.U32.AND UP1, UPT, UR40, 0x2, UP1 ;  /* 0x000000022800788c */ /* 0x000fe40008f21070 */
[----:B------:R-:W-:Y:S02]  /*6590*/  UISETP.NE.U32.AND UP0, UPT, UR4, 0x1, UPT ;  /* 0x000000010400788c */ /* 0x000fe4000bf05070 */
[----:B------:R-:W-:-:S02]  /*65a0*/  USEL UR5, URZ, 0x1, !UP1 ;  /* 0x000000013f057887 */ /* 0x000fc4000c800000 */
[----:B------:R-:W-:Y:S02]  /*65b0*/  UISETP.GT.U32.AND UP0, UPT, UR40, 0x1, !UP0 ;  /* 0x000000012800788c */ /* 0x000fe4000c704070 */
[----:B------:R-:W-:Y:S02]  /*65c0*/  ULOP3.LUT UR39, UR39, 0x1, URZ, 0xc0, !UPT ;  /* 0x0000000127277892 */ /* 0x000fe4000f8ec03f */
[----:B------:R-:W-:-:S04]  /*65d0*/  USEL UR4, URZ, 0x1, !UP0 ;  /* 0x000000013f047887 */ /* 0x000fc8000c000000 */
[----:B------:R-:W-:Y:S01]  /*65e0*/  ULOP3.LUT UR38, UR4, UR38, UR5, 0x96, !UPT ;  /* 0x0000002604267292 */ /* 0x000fe2000f8e9605 */
[----:B------:R-:W-:Y:S11]  /*65f0*/  @P0 BRA `(.L_x_105) ;  /* 0xffffffac00040947 */ /* 0x000ff6000383ffff */
[----:B------:R-:W-:Y:S05]  /*6600*/  EXIT ;  /* 0x000000000000794d */ /* 0x000fea0003800000 */
.L_x_3:
        /* <DEDUP_REMOVED lines=26> */
.L_x_107:
[-CC-:B------:R-:W-:Y:S01]  /*67b0*/  SHF.R.U64 R25, R10, R14.reuse, R11.reuse ;  /* 0x0000000e0a197219 */ /* 0x180fe2000000120b */
[----:B------:R-:W0:Y:S01]  /*67c0*/  LDC.64 R26, c[0x0][0x640] ;  /* 0x00019000ff1a7b82 */ /* 0x000e220000000a00 */
[----:B------:R-:W-:Y:S01]  /*67d0*/  SHF.R.U32.HI R5, RZ, R14, R11 ;  /* 0x0000000eff057219 */ /* 0x000fe2000001160b */
[----:B------:R-:W-:Y:S01]  /*67e0*/  IMAD.MOV.U32 R6, RZ, RZ, R18 ;  /* 0x000000ffff067224 */ /* 0x000fe200078e0012 */
[----:B------:R-:W-:Y:S01]  /*67f0*/  IADD3 R9, P0, RZ, -R25, RZ ;  /* 0x80000019ff097210 */ /* 0x000fe20007f1e0ff */
[----:B------:R-:W-:Y:S01]  /*6800*/  IMAD.MOV.U32 R7, RZ, RZ, R17 ;  /* 0x000000ffff077224 */ /* 0x000fe200078e0011 */
[----:B------:R-:W-:Y:S01]  /*6810*/  I2FP.F32.U32 R8, R4 ;  /* 0x0000000400087245 */ /* 0x000fe20000201000 */
[----:B------:R-:W-:Y:S02]  /*6820*/  ULDC UR4, c[0x0][0x150] ;  /* 0x0000540000047ab9 */ /* 0x000fe40000000800 */
[----:B------:R-:W1:Y:S01]  /*6830*/  LDC R12, c[0x0][0x618] ;  /* 0x00018600ff0c7b82 */ /* 0x000e620000000800 */
[----:B------:R-:W-:-:S02]  /*6840*/  IMAD.X R5, RZ, RZ, ~R5, P0 ;  /* 0x000000ffff057224 */ /* 0x000fc400000e0e05 */
[----:B------:R-:W-:Y:S01]  /*6850*/  FMUL R11, R8, UR4 ;  /* 0x00000004080b7c20 */ /* 0x000fe20008400000 */
[----:B------:R-:W-:Y:S01]  /*6860*/  IMAD.WIDE.U32 R6, R9, R20, R6 ;  /* 0x0000001409067225 */ /* 0x000fe200078e0006 */
[----:B------:R-:W-:-:S03]  /*6870*/  ULDC UR4, c[0x0][0x154] ;  /* 0x0000550000047ab9 */ /* 0x000fc60000000800 */
[----:B------:R-:W-:Y:S01]  /*6880*/  IMAD R8, R5, R20, RZ ;  /* 0x0000001405087224 */ /* 0x000fe200078e02ff */
[----:B------:R-:W2:Y:S01]  /*6890*/  LDC R13, c[0x0][0x144] ;  /* 0x00005100ff0d7b82 */ /* 0x000ea20000000800 */
[----:B------:R-:W3:Y:S02]  /*68a0*/  F2I.U32.TRUNC.NTZ R11, R11 ;  /* 0x0000000b000b7305 */ /* 0x000ee4000020f000 */
[----:B------:R-:W-:Y:S02]  /*68b0*/  IMAD R5, R9, R21, R8 ;  /* 0x0000001509057224 */ /* 0x000fe400078e0208 */
[----:B------:R-:W-:Y:S02]  /*68c0*/  IMAD.MOV.U32 R8, RZ, RZ, -0x1 ;  /* 0xffffffffff087424 */ /* 0x000fe400078e00ff */
[----:B------:R-:W-:Y:S01]  /*68d0*/  IMAD.IADD R5, R7, 0x1, R5 ;  /* 0x0000000107057824 */ /* 0x000fe200078e0205 */
[----:B------:R-:W4:Y:S01]  /*68e0*/  LDC R20, c[0x0][0x608] ;  /* 0x00018200ff147b82 */ /* 0x000f220000000800 */
[----:B------:R-:W-:-:S02]  /*68f0*/  I2FP.F32.U32 R7, R3 ;  /* 0x0000000300077245 */ /* 0x000fc40000201000 */
[----:B0-----:R-:W-:-:S03]  /*6900*/  ISETP.NE.U32.AND P0, PT, R26, RZ, PT ;  /* 0x000000ff1a00720c */ /* 0x001fc60003f05070 */
[----:B------:R-:W-:Y:S01]  /*6910*/  FMUL R7, R7, UR4 ;  /* 0x0000000407077c20 */ /* 0x000fe20008400000 */
[----:B------:R-:W-:Y:S01]  /*6920*/  ISETP.NE.AND.EX P0, PT, R27, RZ, PT, P0 ;  /* 0x000000ff1b00720c */ /* 0x000fe20003f05300 */
[----:B------:R-:W0:Y:S01]  /*6930*/  LDC R9, c[0x0][0x658] ;  /* 0x00019600ff097b82 */ /* 0x000e220000000800 */
[-C--:B-1----:R-:W-:Y:S01]  /*6940*/  SHF.R.U64 R10, R6, R12.reuse, R5 ;  /* 0x0000000c060a7219 */ /* 0x082fe20000001205 */
[----:B---3--:R-:W-:Y:S01]  /*6950*/  IMAD.MOV R6, RZ, RZ, -R11 ;  /* 0x000000ffff067224 */ /* 0x008fe200078e0a0b */
[----:B------:R-:W-:Y:S02]  /*6960*/  SHF.R.U32.HI R5, RZ, R12, R5 ;  /* 0x0000000cff057219 */ /* 0x000fe40000011605 */
[----:B------:R1:W3:Y:S03]  /*6970*/  F2I.U32.TRUNC.NTZ R12, R7 ;  /* 0x00000007000c7305 */ /* 0x0002e6000020f000 */
[----:B------:R-:W1:Y:S01]  /*6980*/  LDC R14, c[0x0][0x148] ;  /* 0x00005200ff0e7b82 */ /* 0x000e620000000800 */
[----:B--2---:R-:W-:-:S02]  /*6990*/  IMAD R23, R13, R6, R4 ;  /* 0x000000060d177224 */ /* 0x004fc400078e0204 */
[----:B------:R-:W-:-:S05]  /*69a0*/  IMAD.MOV.U32 R6, RZ, RZ, 0x1 ;  /* 0x00000001ff067424 */ /* 0x000fca00078e00ff */
[----:B------:R-:W2:Y:S01]  /*69b0*/  LDC R21, c[0x0][0x600] ;  /* 0x00018000ff157b82 */ /* 0x000ea20000000800 */
[-CC-:B----4-:R-:W-:Y:S02]  /*69c0*/  SHF.R.U64 R13, R10, R20.reuse, R5.reuse ;  /* 0x000000140a0d7219 */ /* 0x190fe40000001205 */
[----:B------:R-:W-:-:S05]  /*69d0*/  SHF.R.U32.HI R4, RZ, R20, R5 ;  /* 0x00000014ff047219 */ /* 0x000fca0000011605 */
[----:B------:R-:W4:Y:S01]  /*69e0*/  LDC R22, c[0x0][0x648] ;  /* 0x00019200ff167b82 */ /* 0x000f220000000800 */
[-CC-:B0-----:R-:W-:Y:S02]  /*69f0*/  SHF.R.U64 R15, R13, R9.reuse, R4.reuse ;  /* 0x000000090d0f7219 */ /* 0x181fe40000001204 */
[-C--:B------:R-:W-:Y:S02]  /*6a00*/  SHF.L.U32 R8, R8, R9.reuse, RZ ;  /* 0x0000000908087219 */ /* 0x080fe400000006ff */
[-C--:B------:R-:W-:Y:S01]  /*6a10*/  SHF.R.U32.HI R5, RZ, R9.reuse, R4 ;  /* 0x00000009ff057219 */ /* 0x080fe20000011604 */
[----:B------:R-:W-:Y:S01]  /*6a20*/  IMAD.MOV.U32 R4, RZ, RZ, R15 ;  /* 0x000000ffff047224 */ /* 0x000fe200078e000f */
[----:B------:R-:W-:Y:S01]  /*6a30*/  SHF.L.U32 R20, R6, R9, RZ ;  /* 0x0000000906147219 */ /* 0x000fe200000006ff */
[----:B------:R-:W0:Y:S01]  /*6a40*/  LDC R24, c[0x0][0x638] ;  /* 0x00018e00ff187b82 */ /* 0x000e220000000800 */
[----:B------:R-:W-:-:S07]  /*6a50*/  LOP3.LUT R28, RZ, R8, RZ, 0x33, !PT ;  /* 0x00000008ff1c7212 */ /* 0x000fce00078e33ff */
        /* <DEDUP_REMOVED lines=12> */
.L_x_108:
[----:B------:R-:W1:Y:S01]  /*6b20*/  LDC R6, c[0x0][0x65c] ;  /* 0x00019700ff067b82 */ /* 0x000e620000000800 */
[----:B----4-:R-:W-:Y:S01]  /*6b30*/  SHF.R.U64 R5, R4, R22, R5 ;  /* 0x0000001604057219 */ /* 0x010fe20000001205 */
[----:B--2---:R-:W-:Y:S01]  /*6b40*/  VIADD R7, R21, 0xffffffff ;  /* 0xffffffff15077836 */ /* 0x004fe20000000000 */
[----:B------:R-:W-:Y:S01]  /*6b50*/  LOP3.LUT R4, R13, R28, RZ, 0xc0, !PT ;  /* 0x0000001c0d047212 */ /* 0x000fe200078ec0ff */
[----:B------:R-:W-:-:S03]  /*6b60*/  IMAD.MOV R12, RZ, RZ, -R12 ;  /* 0x000000ffff0c7224 */ /* 0x000fc600078e0a0c */
[----:B------:R-:W-:Y:S01]  /*6b70*/  LOP3.LUT R10, R10, R7, RZ, 0xc0, !PT ;  /* 0x000000070a0a7212 */ /* 0x000fe200078ec0ff */
[----:B------:R-:W-:Y:S01]  /*6b80*/  IMAD R4, R20, R5, R4 ;  /* 0x0000000514047224 */ /* 0x000fe200078e0204 */
[----:B-1----:R-:W-:Y:S01]  /*6b90*/  ISETP.NE.AND P0, PT, R6, 0x1, PT ;  /* 0x000000010600780c */ /* 0x002fe20003f05270 */
[----:B------:R-:W-:-:S12]  /*6ba0*/  IMAD.MOV R6, RZ, RZ, -R5 ;  /* 0x000000ffff067224 */ /* 0x000fd800078e0a05 */
[----:B------:R-:W-:Y:S02]  /*6bb0*/  @P0 IMAD R23, R14, R12, R3 ;  /* 0x0000000c0e170224 */ /* 0x000fe400078e0203 */
[----:B0-----:R-:W-:Y:S02]  /*6bc0*/  IMAD R3, R6, R24, R15 ;  /* 0x0000001806037224 */ /* 0x001fe400078e020f */
[----:B------:R-:W-:Y:S02]  /*6bd0*/  IMAD R28, R4, R29, R23 ;  /* 0x0000001d041c7224 */ /* 0x000fe400078e0217 */
[----:B------:R-:W-:Y:S02]  /*6be0*/  IMAD R3, R3, R21, R10 ;  /* 0x0000001503037224 */ /* 0x000fe400078e020a */
[----:B------:R-:W-:-:S03]  /*6bf0*/  IMAD.MOV.U32 R6, RZ, RZ, 0x1 ;  /* 0x00000001ff067424 */ /* 0x000fc600078e00ff */
[----:B------:R-:W-:Y:S02]  /*6c00*/  SEL R27, R3, R28, !P0 ;  /* 0x0000001c031b7207 */ /* 0x000fe40004000000 */
[----:B------:R-:W-:-:S07]  /*6c10*/  SEL R28, R28, R3, !P0 ;  /* 0x000000031c1c7207 */ /* 0x000fce0004000000 */
.L_x_106:
[----:B------:R-:W-:-:S08]  /*6c20*/  NOP ;  /* 0x0000000000007918 */ /* 0x000fd00000000000 */
[----:B------:R-:W0:-:S00]  /*6c30*/  USETMAXREG.DEALLOC.CTAPOOL 0x28 ;  /* 0x00000028000079c8 */ /* 0x000e0000080e0500 */
[----:B0-----:R-:W-:-:S13]  /*6c40*/  ISETP.NE.AND P0, PT, R2, RZ, PT ;  /* 0x000000ff0200720c */ /* 0x001fda0003f05270 */
[----:B------:R-:W-:Y:S05]  /*6c50*/  @P0 EXIT ;  /* 0x000000000000094d */ /* 0x000fea0003800000 */
[----:B------:R-:W-:Y:S01]  /*6c60*/  IMAD.MOV.U32 R2, RZ, RZ, 0x1 ;  /* 0x00000001ff027424 */ /* 0x000fe200078e00ff */
[----:B------:R0:W-:Y:S01]  /*6c70*/  STL [R1], RZ ;  /* 0x000000ff01007387 */ /* 0x0001e20000100800 */
[----:B------:R-:W-:-:S03]  /*6c80*/  LOP3.LUT P0, RZ, R6, 0xff, RZ, 0xc0, !PT ;  /* 0x000000ff06ff7812 */ /* 0x000fc6000780c0ff */
[----:B------:R0:W-:Y:S10]  /*6c90*/  STL [R1+0x4], R2 ;  /* 0x0000040201007387 */ /* 0x0001f40000100800 */
[----:B0-----:R-:W-:Y:S05]  /*6ca0*/  @!P0 BRA `(.L_x_109) ;  /* 0x0000001400ac8947 */ /* 0x001fea0003800000 */
[----:B------:R-:W0:Y:S01]  /*6cb0*/  LDC R2, c[0x0][0x28c] ;  /* 0x0000a300ff027b82 */ /* 0x000e220000000800 */
[----:B------:R-:W1:Y:S01]  /*6cc0*/  S2R R4, SR_TID.X ;  /* 0x0000000000047919 */ /* 0x000e620000002100 */
[----:B------:R-:W-:Y:S01]  /*6cd0*/  LOP3.LUT P0, RZ, R0, 0x1f, RZ, 0xc0, !PT ;  /* 0x0000001f00ff7812 */ /* 0x000fe2000780c0ff */
[----:B------:R-:W-:Y:S01]  /*6ce0*/  IMAD.MOV.U32 R0, RZ, RZ, 0x1 ;  /* 0x00000001ff007424 */ /* 0x000fe200078e00ff */
[----:B------:R-:W-:Y:S01]  /*6cf0*/  LOP3.LUT R19, R19, 0xfffffffe, RZ, 0xc0, !PT ;  /* 0xfffffffe13137812 */ /* 0x000fe200078ec0ff */
[----:B------:R2:W-:Y:S01]  /*6d00*/  STL [R1], RZ ;  /* 0x000000ff01007387 */ /* 0x0005e20000100800 */
[----:B------:R-:W-:Y:S01]  /*6d10*/  ULDC UR37, c[0x0][0x658] ;  /* 0x0001960000257ab9 */ /* 0x000fe20000000800 */
[----:B------:R-:W-:Y:S01]  /*6d20*/  UMOV UR4, 0xffffffff ;  /* 0xffffffff00047882 */ /* 0x000fe20000000000 */
[----:B------:R-:W-:Y:S01]  /*6d30*/  BSSY B7, `(.L_x_109) ;  /* 0x0000162000077945 */ /* 0x000fe20003800000 */
[----:B------:R-:W-:Y:S01]  /*6d40*/  USHF.L.U32 UR4, UR4, UR37, URZ ;  /* 0x0000002504047299 */ /* 0x000fe2000800063f */
[----:B------:R-:W-:Y:S01]  /*6d50*/  LOP3.LUT R22, R16, 0x2, RZ, 0xfc, !PT ;  /* 0x0000000210167812 */ /* 0x000fe200078efcff */
[----:B------:R-:W-:Y:S01]  /*6d60*/  ULDC UR39, c[0x0][0x600] ;  /* 0x0001800000277ab9 */ /* 0x000fe20000000800 */
[----:B------:R-:W-:Y:S01]  /*6d70*/  UMOV UR5, 0x1 ;  /* 0x0000000100057882 */ /* 0x000fe20000000000 */
[----:B------:R-:W-:-:S02]  /*6d80*/  UIADD3 UR39, UR39, -0x1, URZ ;  /* 0xffffffff27277890 */ /* 0x000fc4000fffe03f */
[----:B------:R-:W-:Y:S02]  /*6d90*/  USHF.L.U32 UR37, UR5, UR37, URZ ;  /* 0x0000002505257299 */ /* 0x000fe4000800063f */
[----:B------:R-:W-:Y:S01]  /*6da0*/  ULOP3.LUT UR38, URZ, UR4, URZ, 0x33, !UPT ;  /* 0x000000043f267292 */ /* 0x000fe2000f8e333f */
[----:B------:R-:W-:Y:S01]  /*6db0*/  ULDC.64 UR46, c[0x0][0x198] ;  /* 0x00006600002e7ab9 */ /* 0x000fe20000000a00 */
[----:B0-----:R-:W-:-:S05]  /*6dc0*/  VIADD R2, R2, 0x7f ;  /* 0x0000007f02027836 */ /* 0x001fca0000000000 */
[----:B------:R-:W-:-:S04]  /*6dd0*/  SHF.R.S32.HI R3, RZ, 0x1f, R2 ;  /* 0x0000001fff037819 */ /* 0x000fc80000011402 */
[----:B------:R-:W-:Y:S02]  /*6de0*/  LEA.HI R3, R3, R2, RZ, 0x7 ;  /* 0x0000000203037211 */ /* 0x000fe400078f38ff */
[----:B-1----:R-:W-:Y:S02]  /*6df0*/  LOP3.LUT R4, R4, 0x7f, RZ, 0xc0, !PT ;  /* 0x0000007f04047812 */ /* 0x002fe400078ec0ff */
[----:B------:R-:W-:Y:S01]  /*6e00*/  SHF.R.S32.HI R23, RZ, 0x7, R3 ;  /* 0x00000007ff177819 */ /* 0x000fe20000011403 */
[----:B------:R-:W-:Y:S01]  /*6e10*/  IMAD.MOV.U32 R3, RZ, RZ, 0x1 ;  /* 0x00000001ff037424 */ /* 0x000fe200078e00ff */
[----:B------:R-:W-:Y:S02]  /*6e20*/  PRMT R2, R0, 0x7610, R2 ;  /* 0x0000761000027816 */ /* 0x000fe40000000002 */
[C---:B------:R-:W-:Y:S01]  /*6e30*/  ISETP.NE.AND P1, PT, R4.reuse, RZ, PT ;  /* 0x000000ff0400720c */ /* 0x040fe20003f25270 */
[----:B------:R-:W-:Y:S01]  /*6e40*/  VIADD R0, R23, 0x1 ;  /* 0x0000000117007836 */ /* 0x000fe20000000000 */
[----:B------:R2:W-:Y:S01]  /*6e50*/  STL [R1+0x4], R3 ;  /* 0x0000040301007387 */ /* 0x0005e20000100800 */
[----:B------:R-:W-:-:S03]  /*6e60*/  ISETP.NE.OR P0, PT, R4, RZ, !P0 ;  /* 0x000000ff0400720c */ /* 0x000fc60004705670 */
[----:B------:R2:W-:Y:S07]  /*6e70*/  STL.S16 [R1+0x8], R2 ;  /* 0x0000080201007387 */ /* 0x0005ee0000100600 */
[----:B------:R-:W-:-:S04]  /*6e80*/  @P1 LOP3.LUT R19, R19, 0x1, RZ, 0xfc, !PT ;  /* 0x0000000113131812 */ /* 0x000fc800078efcff */
[----:B------:R-:W-:-:S04]  /*6e90*/  LOP3.LUT R19, R19, 0xfffffffb, RZ, 0xc0, !PT ;  /* 0xfffffffb13137812 */ /* 0x000fc800078ec0ff */
[----:B--2---:R-:W-:-:S07]  /*6ea0*/  @P0 LOP3.LUT R19, R19, 0x4, RZ, 0xfc, !PT ;  /* 0x0000000413130812 */ /* 0x004fce00078efcff */
.L_x_123:
[----:B------:R-:W-:-:S03]  /*6eb0*/  UMOV UR4, 0xffffffff ;  /* 0xffffffff00047882 */ /* 0x000fc60000000000 */
[----:B0-----:R-:W-:Y:S05]  /*6ec0*/  BRA.DIV UR4, `(.L_x_110) ;  /* 0x0000001a04007947 */ /* 0x001fea000b800000 */
[----:B------:R-:W-:-:S13]  /*6ed0*/  ELECT P6, URZ, PT ;  /* 0x00000000003f782f */ /* 0x000fda00038c0000 */
.L_x_134:
[----:B------:R-:W-:Y:S04]  /*6ee0*/  BSSY B6, `(.L_x_111) ;  /* 0x00000cb000067945 */ /* 0x000fe80003800000 */
[----:B------:R-:W-:Y:S05]  /*6ef0*/  @!P6 BRA `(.L_x_112) ;  /* 0x0000000c0024e947 */ /* 0x000fea0003800000 */
[----:B------:R-:W0:Y:S01]  /*6f00*/  S2R R3, SR_CgaCtaId ;  /* 0x0000000000037919 */ /* 0x000e220000008800 */
[----:B------:R-:W-:-:S04]  /*6f10*/  MOV R24, 0x400 ;  /* 0x0000040000187802 */ /* 0x000fc80000000f00 */
[----:B0-----:R-:W-:-:S05]  /*6f20*/  LEA R24, R3, R24, 0x18 ;  /* 0x0000001803187211 */ /* 0x001fca00078ec0ff */
[----:B------:R-:W-:-:S05]  /*6f30*/  VIADD R0, R24, 0x800 ;  /* 0x0000080018007836 */ /* 0x000fca0000000000 */
[----:B------:R-:W-:-:S13]  /*6f40*/  LOP3.LUT P0, RZ, R0, 0x9f, RZ, 0xc0, !PT ;  /* 0x0000009f00ff7812 */ /* 0x000fda000780c0ff */
[----:B------:R-:W-:Y:S05]  /*6f50*/  @!P0 BRA `(.L_x_113) ;  /* 0x0000000000408947 */ /* 0x000fea0003800000 */
[----:B------:R-:W-:Y:S01]  /*6f60*/  MOV R2, 0x0 ;  /* 0x0000000000027802 */ /* 0x000fe20000000f00 */
[----:B------:R-:W-:Y:S01]  /*6f70*/  ULDC.64 UR4, c[0x4][0x70] ;  /* 0x01001c0000047ab9 */ /* 0x000fe20000000a00 */
[----:B------:R-:W-:Y:S01]  /*6f80*/  ULDC.64 UR6, c[0x4][0x8] ;  /* 0x0100020000067ab9 */ /* 0x000fe20000000a00 */
[----:B------:R-:W-:Y:S02]  /*6f90*/  IMAD.U32 R4, RZ, RZ, UR4 ;  /* 0x00000004ff047e24 */ /* 0x000fe4000f8e00ff */
[----:B------:R-:W-:Y:S01]  /*6fa0*/  IMAD.U32 R5, RZ, RZ, UR5 ;  /* 0x00000005ff057e24 */ /* 0x000fe2000f8e00ff */
[----:B------:R-:W0:Y:S01]  /*6fb0*/  LDC.64 R2, c[0x4][R2] ;  /* 0x0100000002027b82 */ /* 0x000e220000000a00 */
[----:B------:R-:W-:Y:S01]  /*6fc0*/  ULDC.64 UR4, c[0x4][0x78] ;  /* 0x01001e0000047ab9 */ /* 0x000fe20000000a00 */
[----:B------:R-:W-:Y:S02]  /*6fd0*/  IMAD.U32 R10, RZ, RZ, UR6 ;  /* 0x00000006ff0a7e24 */ /* 0x000fe4000f8e00ff */
[----:B------:R-:W-:-:S02]  /*6fe0*/  IMAD.U32 R6, RZ, RZ, UR4 ;  /* 0x00000004ff067e24 */ /* 0x000fc4000f8e00ff */
[----:B------:R-:W-:Y:S02]  /*6ff0*/  IMAD.U32 R7, RZ, RZ, UR5 ;  /* 0x00000005ff077e24 */ /* 0x000fe4000f8e00ff */
[----:B------:R-:W-:Y:S02]  /*7000*/  IMAD.U32 R11, RZ, RZ, UR7 ;  /* 0x00000007ff0b7e24 */ /* 0x000fe4000f8e00ff */
[----:B------:R-:W-:Y:S02]  /*7010*/  IMAD.MOV.U32 R8, RZ, RZ, 0x70 ;  /* 0x00000070ff087424 */ /* 0x000fe400078e00ff */
[----:B------:R-:W-:Y:S02]  /*7020*/  IMAD.MOV.U32 R12, RZ, RZ, 0x1 ;  /* 0x00000001ff0c7424 */ /* 0x000fe400078e00ff */
[----:B------:R-:W-:-:S07]  /*7030*/  IMAD.MOV.U32 R13, RZ, RZ, RZ ;  /* 0x000000ffff0d7224 */ /* 0x000fce00078e00ff */
[----:B------:R-:W-:-:S07]  /*7040*/  LEPC R20, `(.L_x_113) ;  /* 0x000000001014794e */ /* 0x000fce0000000000 */
[----:B0-----:R-:W-:Y:S05]  /*7050*/  CALL.ABS.NOINC R2 ;  /* 0x0000000002007343 */ /* 0x001fea0003c00000 */
.L_x_113:
        /* <DEDUP_REMOVED lines=19> */
.L_x_114:
[----:B------:R-:W0:Y:S02]  /*7190*/  LDC R0, c[0x0][0x28c] ;  /* 0x0000a300ff007b82 */ /* 0x000e240000000800 */
[----:B0-----:R-:W-:-:S13]  /*71a0*/  ISETP.GE.AND P0, PT, R0, 0x1, PT ;  /* 0x000000010000780c */ /* 0x001fda0003f06270 */
[----:B------:R-:W-:Y:S05]  /*71b0*/  @!P0 BRA `(.L_x_112) ;  /* 0x0000000800748947 */ /* 0x000fea0003800000 */
[----:B------:R0:W5:Y:S01]  /*71c0*/  LDL R5, [R1+0x4] ;  /* 0x0000040001057983 */ /* 0x0001620000100800 */
[----:B------:R-:W-:Y:S02]  /*71d0*/  VIADD R20, R23, 0x1 ;  /* 0x0000000117147836 */ /* 0x000fe40000000000 */
[----:B------:R-:W-:Y:S01]  /*71e0*/  IMAD.SHL.U32 R0, R28, 0x80, RZ ;  /* 0x000000801c007824 */ /* 0x000fe200078e00ff */
[----:B------:R0:W5:Y:S01]  /*71f0*/  LDL R6, [R1] ;  /* 0x0000000001067983 */ /* 0x0001620000100800 */
[----:B------:R-:W-:Y:S02]  /*7200*/  IMAD.SHL.U32 R2, R27, 0x40, RZ ;  /* 0x000000401b027824 */ /* 0x000fe400078e00ff */
[----:B------:R-:W-:Y:S02]  /*7210*/  IMAD.MOV.U32 R4, RZ, RZ, R20 ;  /* 0x000000ffff047224 */ /* 0x000fe400078e0014 */
[----:B------:R-:W-:Y:S02]  /*7220*/  IMAD.MOV.U32 R3, RZ, RZ, RZ ;  /* 0x000000ffff037224 */ /* 0x000fe400078e00ff */
[----:B------:R-:W-:-:S02]  /*7230*/  VIADD R7, R0, 0x8 ;  /* 0x0000000800077836 */ /* 0x000fc40000000000 */
[C---:B------:R-:W-:Y:S02]  /*7240*/  VIADD R8, R0.reuse, 0x10 ;  /* 0x0000001000087836 */ /* 0x040fe40000000000 */
[C---:B------:R-:W-:Y:S02]  /*7250*/  VIADD R9, R0.reuse, 0x18 ;  /* 0x0000001800097836 */ /* 0x040fe40000000000 */
[C---:B------:R-:W-:Y:S02]  /*7260*/  VIADD R10, R0.reuse, 0x20 ;  /* 0x00000020000a7836 */ /* 0x040fe40000000000 */
[C---:B------:R-:W-:Y:S02]  /*7270*/  VIADD R11, R0.reuse, 0x28 ;  /* 0x00000028000b7836 */ /* 0x040fe40000000000 */
[C---:B------:R-:W-:Y:S02]  /*7280*/  VIADD R12, R0.reuse, 0x30 ;  /* 0x00000030000c7836 */ /* 0x040fe40000000000 */
        /* <DEDUP_REMOVED lines=8> */
[----:B0-----:R-:W-:-:S07]  /*7310*/  VIADD R30, R0, 0x78 ;  /* 0x00000078001e7836 */ /* 0x001fce0000000000 */
.L_x_118:
[----:B-----5:R-:W-:Y:S01]  /*7320*/  IMAD R32, R6, 0x8, R24 ;  /* 0x0000000806207824 */ /* 0x020fe200078e0218 */
[----:B------:R-:W-:-:S04]  /*7330*/  SHF.L.U32 R31, R5, 0x1f, RZ ;  /* 0x0000001f051f7819 */ /* 0x000fc800000006ff */
[----:B------:R-:W0:Y:S02]  /*7340*/  SYNCS.PHASECHK.TRANS64.TRYWAIT P0, [R32+URZ+0x10], R31 ;  /* 0x0000101f200075a7 */ /* 0x000e24000800017f */
[----:B0-----:R-:W-:Y:S05]  /*7350*/  @!P0 BRA `(.L_x_115) ;  /* 0x0000001000fc8947 */ /* 0x001fea0003800000 */
.L_x_135:
[----:B------:R-:W1:Y:S02]  /*7360*/  S2R R33, SR_TID.X ;  /* 0x0000000000217919 */ /* 0x000e640000002100 */
[----:B-1----:R-:W-:-:S04]  /*7370*/  LOP3.LUT R33, R33, 0x7f, RZ, 0xc0, !PT ;  /* 0x0000007f21217812 */ /* 0x002fc800078ec0ff */
[----:B------:R-:W-:-:S13]  /*7380*/  ISETP.NE.AND P0, PT, R33, RZ, PT ;  /* 0x000000ff2100720c */ /* 0x000fda0003f05270 */
[----:B0-----:R-:W0:Y:S02]  /*7390*/  @!P0 LDC R31, c[0x0][0x500] ;  /* 0x00014000ff1f8b82 */ /* 0x001e240000000800 */
[----:B0-----:R0:W-:Y:S02]  /*73a0*/  @!P0 SYNCS.ARRIVE.TRANS64 RZ, [R32+URZ], R31 ;  /* 0x0000001f20ff89a7 */ /* 0x0011e4000800003f */
[----:B0-----:R-:W-:-:S04]  /*73b0*/  PRMT R31, R22, 0x9910, RZ ;  /* 0x00009910161f7816 */ /* 0x001fc800000000ff */
[----:B------:R-:W-:-:S13]  /*73c0*/  ISETP.NE.AND P0, PT, R31, 0x2, PT ;  /* 0x000000021f00780c */ /* 0x000fda0003f05270 */
[----:B------:R-:W-:Y:S05]  /*73d0*/  @P0 BRA `(.L_x_116) ;  /* 0x0000000000040947 */ /* 0x000fea0003800000 */
[----:B------:R-:W-:Y:S01]  /*73e0*/  BPT.TRAP 0x1 ;  /* 0x000000040000795c */ /* 0x000fe20000300000 */
.L_x_116:
[----:B------:R-:W-:-:S13]  /*73f0*/  LOP3.LUT P0, RZ, R19, 0x4, RZ, 0xc0, !PT ;  /* 0x0000000413ff7812 */ /* 0x000fda000780c0ff */
[----:B------:R-:W-:Y:S05]  /*7400*/  @P0 BRA `(.L_x_117) ;  /* 0x0000000000040947 */ /* 0x000fea0003800000 */
[----:B------:R-:W-:Y:S01]  /*7410*/  BPT.TRAP 0x1 ;  /* 0x000000040000795c */ /* 0x000fe20000300000 */
.L_x_117:
[----:B------:R-:W-:Y:S01]  /*7420*/  IMAD R31, R6, 0x10000, R24 ;  /* 0x00010000061f7824 */ /* 0x000fe200078e0218 */
[----:B------:R-:W-:Y:S01]  /*7430*/  R2UR UR17, R32 ;  /* 0x00000000201172ca */ /* 0x000fe200000e0000 */
[----:B------:R-:W-:Y:S01]  /*7440*/  UIADD3 UR14, UP0, UR46, 0xf0, URZ ;  /* 0x000000f02e0e7890 */ /* 0x000fe2000ff1e03f */
[----:B------:R-:W-:Y:S01]  /*7450*/  R2UR UR19, R3 ;  /* 0x00000000031372ca */ /* 0x000fe200000e0000 */
[----:B------:R-:W-:Y:S01]  /*7460*/  UMOV UR6, 0x0 ;  /* 0x0000000000067882 */ /* 0x000fe20000000000 */
[----:B------:R-:W-:Y:S01]  /*7470*/  R2UR UR4, R31 ;  /* 0x000000001f0472ca */ /* 0x000fe200000e0000 */
[----:B------:R-:W-:Y:S01]  /*7480*/  UIADD3.X UR15, URZ, UR47, URZ, UP0, !UPT ;  /* 0x0000002f3f0f7290 */ /* 0x000fe200087fe43f */
[----:B------:R-:W-:Y:S01]  /*7490*/  R2UR UR20, R25 ;  /* 0x00000000191472ca */ /* 0x000fe200000e0000 */
[----:B------:R-:W-:Y:S01]  /*74a0*/  UMOV UR7, 0x10000000 ;  /* 0x1000000000077882 */ /* 0x000fe20000000000 */
[----:B------:R-:W-:Y:S01]  /*74b0*/  R2UR UR18, R0 ;  /* 0x00000000001272ca */ /* 0x000fe200000e0000 */
[----:B------:R-:W-:Y:S01]  /*74c0*/  UIADD3 UR22, UP0, UR46, 0x1f0, URZ ;  /* 0x000001f02e167890 */ /* 0x000fe2000ff1e03f */
[----:B------:R-:W-:Y:S01]  /*74d0*/  R2UR UR34, R7 ;  /* 0x00000000072272ca */ /* 0x000fe200000e0000 */
[----:B------:R-:W-:Y:S01]  /*74e0*/  VIADD R4, R4, 0xffffffff ;  /* 0xffffffff04047836 */ /* 0x000fe20000000000 */
[----:B------:R-:W-:Y:S01]  /*74f0*/  R2UR UR50, R8 ;  /* 0x00000000083272ca */ /* 0x000fe200000e0000 */
[----:B------:R-:W-:Y:S01]  /*7500*/  UMOV UR33, UR17 ;  /* 0x0000001100217c82 */ /* 0x000fe20008000000 */
[----:B------:R-:W-:Y:S01]  /*7510*/  R2UR UR10, R9 ;  /* 0x00000000090a72ca */ /* 0x000fe200000e0000 */
[----:B------:R-:W-:Y:S01]  /*7520*/  UMOV UR35, UR19 ;  /* 0x0000001300237c82 */ /* 0x000fe20008000000 */
[----:B------:R-:W-:Y:S01]  /*7530*/  R2UR UR26, R10 ;  /* 0x000000000a1a72ca */ /* 0x000fe200000e0000 */
[----:B------:R-:W-:Y:S01]  /*7540*/  UIADD3 UR16, UR4, 0x800, URZ ;  /* 0x0000080004107890 */ /* 0x000fe2000fffe03f */
        /* <DEDUP_REMOVED lines=8> */
[----:B------:R0:W-:Y:S01]  /*75d0*/  UTMALDG.3D [UR16], [UR14], desc[UR6] ;  /* 0x000006100e0075b4 */ /* 0x0001e20008011000 */
[----:B------:R-:W-:Y:S01]  /*75e0*/  UMOV UR36, UR20 ;  /* 0x0000001400247c82 */ /* 0x000fe20008000000 */
[----:B------:R-:W-:Y:S01]  /*75f0*/  UMOV UR49, UR17 ;  /* 0x0000001100317c82 */ /* 0x000fe20008000000 */
[----:B------:R-:W-:Y:S01]  /*7600*/  UMOV UR51, UR19 ;  /* 0x0000001300337c82 */ /* 0x000fe20008000000 */
[----:B------:R-:W-:Y:S01]  /*7610*/  UMOV UR52, UR20 ;  /* 0x0000001400347c82 */ /* 0x000fe20008000000 */
[----:B------:R-:W-:Y:S01]  /*7620*/  UMOV UR9, UR17 ;  /* 0x0000001100097c82 */ /* 0x000fe20008000000 */
[----:B------:R-:W-:Y:S01]  /*7630*/  UMOV UR11, UR19 ;  /* 0x00000013000b7c82 */ /* 0x000fe20008000000 */
[----:B------:R-:W-:Y:S01]  /*7640*/  UMOV UR12, UR20 ;  /* 0x00000014000c7c82 */ /* 0x000fe20008000000 */
[----:B------:R1:W-:Y:S01]  /*7650*/  UTMALDG.3D [UR32], [UR14], desc[UR6] ;  /* 0x000006200e0075b4 */ /* 0x0003e20008011000 */
[----:B------:R-:W-:Y:S01]  /*7660*/  UMOV UR25, UR17 ;  /* 0x0000001100197c82 */ /* 0x000fe20008000000 */
[----:B------:R-:W-:Y:S01]  /*7670*/  UMOV UR27, UR19 ;  /* 0x00000013001b7c82 */ /* 0x000fe20008000000 */
[----:B------:R-:W-:Y:S01]  /*7680*/  UMOV UR28, UR20 ;  /* 0x00000014001c7c82 */ /* 0x000fe20008000000 */
[----:B------:R-:W-:Y:S01]  /*7690*/  UIADD3 UR40, UR4, 0x5800, URZ ;  /* 0x0000580004287890 */ /* 0x000fe2000fffe03f */
[----:B------:R-:W-:Y:S01]  /*76a0*/  MOV R33, UR28 ;  /* 0x0000001c00217c02 */ /* 0x000fe20008000f00 */
[----:B------:R-:W-:Y:S01]  /*76b0*/  ULEA UR21, UR5, UR13, 0xf ;  /* 0x0000000d05157291 */ /* 0x000fe2000f8e783f */
[----:B------:R-:W-:Y:S01]  /*76c0*/  R2UR UR5, R2 ;  /* 0x00000000020572ca */ /* 0x000fe200000e0000 */
[----:B------:R2:W-:Y:S01]  /*76d0*/  UTMALDG.3D [UR48], [UR14], desc[UR6] ;  /* 0x000006300e0075b4 */ /* 0x0005e20008011000 */
[----:B------:R-:W-:Y:S01]  /*76e0*/  UMOV UR41, UR17 ;  /* 0x0000001100297c82 */ /* 0x000fe20008000000 */
[----:B------:R-:W-:Y:S01]  /*76f0*/  UMOV UR43, UR19 ;  /* 0x00000013002b7c82 */ /* 0x000fe20008000000 */
[----:B------:R-:W-:Y:S01]  /*7700*/  UMOV UR44, UR20 ;  /* 0x00000014002c7c82 */ /* 0x000fe20008000000 */
[----:B------:R-:W-:Y:S01]  /*7710*/  IMAD.U32 R31, RZ, RZ, UR21 ;  /* 0x00000015ff1f7e24 */ /* 0x000fe2000f8e00ff */
[----:B------:R-:W-:Y:S01]  /*7720*/  UIADD3 UR56, UR4, 0xc800, URZ ;  /* 0x0000c80004387890 */ /* 0x000fe2000fffe03f */
[----:B------:R-:W-:Y:S01]  /*7730*/  MOV R36, UR25 ;  /* 0x0000001900247c02 */ /* 0x000fe20008000f00 */
[----:B------:R-:W-:Y:S01]  /*7740*/  UIADD3.X UR23, URZ, UR47, URZ, UP0, !UPT ;  /* 0x0000002f3f177290 */ /* 0x000fe200087fe43f */
[----:B0-----:R-:W-:Y:S01]  /*7750*/  R2UR UR18, R12 ;  /* 0x000000000c1272ca */ /* 0x001fe200000e0000 */
[----:B------:R0:W-:Y:S01]  /*7760*/  UTMALDG.3D [UR8], [UR14], desc[UR6] ;  /* 0x000006080e0075b4 */ /* 0x0001e20008011000 */
[----:B------:R-:W-:Y:S01]  /*7770*/  UIADD3 UR16, UR4, 0x6800, URZ ;  /* 0x0000680004107890 */ /* 0x000fe2000fffe03f */
[----:B------:R-:W-:Y:S01]  /*7780*/  ISETP.GT.AND P1, PT, R4, 0x1, PT ;  /* 0x000000010400780c */ /* 0x000fe20003f24270 */
[----:B------:R-:W-:Y:S01]  /*7790*/  IMAD.U32 R32, RZ, RZ, UR5 ;  /* 0x00000005ff207e24 */ /* 0x000fe2000f8e00ff */
[----:B------:R-:W-:Y:S01]  /*77a0*/  UMOV UR57, UR17 ;  /* 0x0000001100397c82 */ /* 0x000fe20008000000 */
[----:B------:R-:W-:Y:S01]  /*77b0*/  UMOV UR59, UR19 ;  /* 0x00000013003b7c82 */ /* 0x000fe20008000000 */
[----:B------:R-:W-:Y:S01]  /*77c0*/  UMOV UR60, UR20 ;  /* 0x00000014003c7c82 */ /* 0x000fe20008000000 */
[----:B-1----:R-:W-:Y:S01]  /*77d0*/  R2UR UR34, R13 ;  /* 0x000000000d2272ca */ /* 0x002fe200000e0000 */
[----:B------:R1:W-:Y:S01]  /*77e0*/  UTMALDG.3D [UR24], [UR14], desc[UR6] ;  /* 0x000006180e0075b4 */ /* 0x0003e20008011000 */
[----:B------:R-:W-:Y:S01]  /*77f0*/  UIADD3 UR32, UR4, 0x7800, URZ ;  /* 0x0000780004207890 */ /* 0x000fe2000fffe03f */
[----:B------:R-:W-:-:S02]  /*7800*/  VIADD R6, R6, 0x1 ;  /* 0x0000000106067836 */ /* 0x000fc40000000000 */
[----:B------:R-:W-:Y:S01]  /*7810*/  VIADD R3, R3, 0x80 ;  /* 0x0000008003037836 */ /* 0x000fe20000000000 */
[----:B--2---:R-:W-:Y:S01]  /*7820*/  R2UR UR50, R28 ;  /* 0x000000001c3272ca */ /* 0x004fe200000e0000 */
[----:B------:R2:W-:Y:S01]  /*7830*/  UTMALDG.3D [UR40], [UR14], desc[UR6] ;  /* 0x000006280e0075b4 */ /* 0x0005e20008011000 */
[----:B------:R-:W-:Y:S01]  /*7840*/  UIADD3 UR48, UR4, 0xd800, URZ ;  /* 0x0000d80004307890 */ /* 0x000fe2000fffe03f */
[----:B------:R-:W-:-:S04]  /*7850*/  ISETP.NE.AND P0, PT, R6, 0x2, PT ;  /* 0x000000020600780c */ /* 0x000fc80003f05270 */
[----:B------:R-:W-:Y:S02]  /*7860*/  SEL R6, R6, RZ, P0 ;  /* 0x000000ff06067207 */ /* 0x000fe40000000000 */
[----:B0-----:R-:W-:Y:S01]  /*7870*/  R2UR UR10, R14 ;  /* 0x000000000e0a72ca */ /* 0x001fe200000e0000 */
[----:B------:R-:W-:Y:S01]  /*7880*/  UIADD3 UR8, UR4, 0x8800, URZ ;  /* 0x0000880004087890 */ /* 0x000fe2000fffe03f */
[----:B------:R0:W-:Y:S01]  /*7890*/  UTMALDG.3D [UR16], [UR14], desc[UR6] ;  /* 0x000006100e0075b4 */ /* 0x0001e20008011000 */
[----:B-1----:R-:W-:Y:S01]  /*78a0*/  R2UR UR26, R15 ;  /* 0x000000000f1a72ca */ /* 0x002fe200000e0000 */
[----:B------:R-:W-:Y:S01]  /*78b0*/  UIADD3 UR24, UR4, 0x9800, URZ ;  /* 0x0000980004187890 */ /* 0x000fe2000fffe03f */
[----:B------:R1:W-:Y:S01]  /*78c0*/  UTMALDG.3D [UR32], [UR14], desc[UR6] ;  /* 0x000006200e0075b4 */ /* 0x0003e20008011000 */
[----:B--2---:R-:W-:Y:S01]  /*78d0*/  R2UR UR42, R29 ;  /* 0x000000001d2a72ca */ /* 0x004fe200000e0000 */
[----:B------:R-:W-:-:S06]  /*78e0*/  UIADD3 UR40, UR4, 0xe800, URZ ;  /* 0x0000e80004287890 */ /* 0x000fcc000fffe03f */
[----:B------:R2:W-:Y:S03]  /*78f0*/  UTMALDG.3D [UR8], [UR14], desc[UR6] ;  /* 0x000006080e0075b4 */ /* 0x0005e60008011000 */
[----:B------:R3:W-:Y:S01]  /*7900*/  UTMALDG.3D [UR24], [UR14], desc[UR6] ;  /* 0x000006180e0075b4 */ /* 0x0007e20008011000 */
[----:B0-----:R-:W-:Y:S01]  /*7910*/  R2UR UR18, R20 ;  /* 0x00000000141272ca */ /* 0x001fe200000e0000 */
[----:B------:R-:W-:Y:S01]  /*7920*/  UIADD3 UR16, UR4, 0xa800, URZ ;  /* 0x0000a80004107890 */ /* 0x000fe2000fffe03f */
[----:B-1----:R-:W-:Y:S01]  /*7930*/  R2UR UR34, R30 ;  /* 0x000000001e2272ca */ /* 0x002fe200000e0000 */
[----:B------:R-:W-:-:S10]  /*7940*/  UIADD3 UR32, UR4, 0xf800, URZ ;  /* 0x0000f80004207890 */ /* 0x000fd4000fffe03f */
[----:B------:R0:W-:Y:S01]  /*7950*/  UTMALDG.3D [UR16], [UR14], desc[UR6] ;  /* 0x000006100e0075b4 */ /* 0x0001e20008011000 */
[----:B--2---:R-:W-:Y:S01]  /*7960*/  R2UR UR10, R21 ;  /* 0x00000000150a72ca */ /* 0x004fe200000e0000 */
[----:B------:R-:W-:Y:S02]  /*7970*/  UIADD3 UR8, UR4, 0xb800, URZ ;  /* 0x0000b80004087890 */ /* 0x000fe4000fffe03f */
[----:B---3--:R-:W-:Y:S01]  /*7980*/  UIADD3 UR24, UR21, 0x2000, URZ ;  /* 0x0000200015187890 */ /* 0x008fe2000fffe03f */
[----:B------:R-:W-:Y:S01]  /*7990*/  UMOV UR27, UR5 ;  /* 0x00000005001b7c82 */ /* 0x000fe20008000000 */
[----:B------:R-:W-:Y:S01]  /*79a0*/  UIADD3 UR26, UR19, 0x20, URZ ;  /* 0x00000020131a7890 */ /* 0x000fe2000fffe03f */
[----:B------:R-:W-:-:S07]  /*79b0*/  MOV R34, UR27 ;  /* 0x0000001b00227c02 */ /* 0x000fce0008000f00 */
[----:B------:R1:W-:Y:S01]  /*79c0*/  UTMALDG.3D [UR8], [UR14], desc[UR6] ;  /* 0x000006080e0075b4 */ /* 0x0003e20008011000 */
[----:B------:R-:W-:Y:S02]  /*79d0*/  MOV R37, UR24 ;  /* 0x0000001800257c02 */ /* 0x000fe40008000f00 */
[----:B------:R-:W-:Y:S02]  /*79e0*/  R2UR UR24, R31 ;  /* 0x000000001f1872ca */ /* 0x000fe400000e0000 */
[----:B------:R-:W-:Y:S02]  /*79f0*/  R2UR UR27, R32 ;  /* 0x00000000201b72ca */ /* 0x000fe400000e0000 */
[----:B------:R-:W-:Y:S01]  /*7a00*/  MOV R35, UR26 ;  /* 0x0000001a00237c02 */ /* 0x000fe20008000f00 */
[----:B------:R-:W-:Y:S01]  /*7a10*/  UTMALDG.3D [UR56], [UR14], desc[UR6] ;  /* 0x000006380e0075b4 */ /* 0x000fe20008011000 */
[----:B------:R-:W-:Y:S01]  /*7a20*/  UMOV UR26, UR19 ;  /* 0x00000013001a7c82 */ /* 0x000fe20008000000 */
[----:B0-----:R-:W-:Y:S01]  /*7a30*/  UIADD3 UR18, UR19, 0x40, URZ ;  /* 0x0000004013127890 */ /* 0x001fe2000fffe03f */
[----:B------:R-:W-:-:S04]  /*7a40*/  SEL R32, RZ, 0x1, P0 ;  /* 0x00000001ff207807 */ /* 0x000fc80000000000 */
[----:B------:R-:W-:Y:S01]  /*7a50*/  LOP3.LUT R5, R5, R32, RZ, 0x3c, !PT ;  /* 0x0000002005057212 */ /* 0x000fe200078e3cff */
[----:B------:R-:W-:Y:S01]  /*7a60*/  UTMALDG.3D [UR48], [UR14], desc[UR6] ;  /* 0x000006300e0075b4 */ /* 0x000fe20008011000 */
[----:B------:R-:W-:Y:S01]  /*7a70*/  UIADD3 UR16, UR24, 0x4000, URZ ;  /* 0x0000400018107890 */ /* 0x000fe2000fffe03f */
[----:B------:R-:W-:Y:S01]  /*7a80*/  UMOV UR4, UR27 ;  /* 0x0000001b00047c82 */ /* 0x000fe20008000000 */
[----:B------:R-:W-:Y:S01]  /*7a90*/  UTMALDG.3D [UR40], [UR14], desc[UR6] ;  /* 0x000006280e0075b4 */ /* 0x000fe20008011000 */
[----:B-1----:R-:W-:Y:S02]  /*7aa0*/  UIADD3 UR8, UR24, 0x6000, URZ ;  /* 0x0000600018087890 */ /* 0x002fe4000fffe03f */
[----:B------:R-:W-:Y:S01]  /*7ab0*/  UIADD3 UR10, UR19, 0x60, URZ ;  /* 0x00000060130a7890 */ /* 0x000fe2000fffe03f */
[----:B------:R-:W-:Y:S02]  /*7ac0*/  UMOV UR11, UR4 ;  /* 0x00000004000b7c82 */ /* 0x000fe40008000000 */
[----:B------:R-:W-:Y:S01]  /*7ad0*/  UMOV UR19, UR4 ;  /* 0x0000000400137c82 */ /* 0x000fe20008000000 */
[----:B------:R-:W-:Y:S01]  /*7ae0*/  UTMALDG.3D [UR32], [UR14], desc[UR6] ;  /* 0x000006200e0075b4 */ /* 0x000fe20008011000 */
[----:B------:R0:W-:Y:S02]  /*7af0*/  UTMALDG.3D [UR24], [UR22], desc[UR6] ;  /* 0x00000618160075b4 */ /* 0x0001e40008011000 */
[----:B0-----:R-:W-:-:S02]  /*7b00*/  R2UR UR28, R33 ;  /* 0x00000000211c72ca */ /* 0x001fc400000e0000 */
[----:B------:R-:W-:Y:S02]  /*7b10*/  R2UR UR27, R34 ;  /* 0x00000000221b72ca */ /* 0x000fe400000e0000 */
[----:B------:R-:W-:Y:S02]  /*7b20*/  R2UR UR26, R35 ;  /* 0x00000000231a72ca */ /* 0x000fe400000e0000 */
[----:B------:R-:W-:Y:S02]  /*7b30*/  R2UR UR25, R36 ;  /* 0x00000000241972ca */ /* 0x000fe400000e0000 */
[----:B------:R-:W-:-:S13]  /*7b40*/  R2UR UR24, R37 ;  /* 0x00000000251872ca */ /* 0x000fda00000e0000 */
[----:B------:R0:W-:Y:S01]  /*7b50*/  UTMALDG.3D [UR24], [UR22], desc[UR6] ;  /* 0x00000618160075b4 */ /* 0x0001e20008011000 */
[----:B------:R0:W-:Y:S01]  /*7b60*/  UTMALDG.3D [UR16], [UR22], desc[UR6] ;  /* 0x00000610160075b4 */ /* 0x0001e20008011000 */
[----:B------:R0:W-:Y:S02]  /*7b70*/  UTMALDG.3D [UR8], [UR22], desc[UR6] ;  /* 0x00000608160075b4 */ /* 0x0001e40008011000 */
[----:B0-----:R-:W-:Y:S05]  /*7b80*/  @P1 BRA `(.L_x_118) ;  /* 0xfffffff400e41947 */ /* 0x001fea000383ffff */
.L_x_112:
[----:B------:R-:W-:Y:S05]  /*7b90*/  BSYNC B6 ;  /* 0x0000000000067941 */ /* 0x000fea0003800000 */
.L_x_111:
[----:B------:R-:W2:Y:S01]  /*7ba0*/  LDL.LU R33, [R1+0x8] ;  /* 0x0000080001217983 */ /* 0x000ea20000300800 */
[----:B------:R-:W-:Y:S01]  /*7bb0*/  IADD3 R18, P2, R18, UR54, RZ ;  /* 0x0000003612127c10 */ /* 0x000fe2000ff5e0ff */
[----:B------:R-:W-:Y:S02]  /*7bc0*/  ULDC.64 UR4, c[0x0][0x650] ;  /* 0x0001940000047ab9 */ /* 0x000fe40000000a00 */
[----:B------:R-:W3:Y:S04]  /*7bd0*/  LDL.LU R32, [R1] ;  /* 0x0000000001207983 */ /* 0x000ee80000300800 */
[----:B------:R-:W4:Y:S01]  /*7be0*/  LDL.LU R31, [R1+0x4] ;  /* 0x00000400011f7983 */ /* 0x000f220000300800 */
[----:B------:R-:W-:Y:S01]  /*7bf0*/  IADD3.X R17, R17, UR45, RZ, P2, !PT ;  /* 0x0000002d11117c10 */ /* 0x000fe200097fe4ff */
[----:B------:R-:W-:Y:S01]  /*7c00*/  BSSY B0, `(.L_x_119) ;  /* 0x0000072000007945 */ /* 0x000fe20003800000 */
[----:B------:R-:W-:Y:S01]  /*7c10*/  ISETP.GE.U32.AND P2, PT, R18, UR4, PT ;  /* 0x0000000412007c0c */ /* 0x000fe2000bf46070 */
[----:B------:R-:W-:-:S02]  /*7c20*/  IMAD.MOV.U32 R28, RZ, RZ, -0x1 ;  /* 0xffffffffff1c7424 */ /* 0x000fc400078e00ff */
[----:B------:R-:W-:Y:S02]  /*7c30*/  IMAD.MOV.U32 R27, RZ, RZ, -0x1 ;  /* 0xffffffffff1b7424 */ /* 0x000fe400078e00ff */
[----:B------:R-:W-:Y:S01]  /*7c40*/  IMAD.MOV.U32 R25, RZ, RZ, -0x1 ;  /* 0xffffffffff197424 */ /* 0x000fe200078e00ff */
[----:B--2---:R-:W-:Y:S01]  /*7c50*/  LOP3.LUT P1, RZ, R33, 0xff, RZ, 0xc0, !PT ;  /* 0x000000ff21ff7812 */ /* 0x004fe2000782c0ff */
[----:B---3--:R-:W-:-:S05]  /*7c60*/  IMAD.IADD R0, R23, 0x1, R32 ;  /* 0x0000000117007824 */ /* 0x008fca00078e0220 */
[----:B------:R-:W-:Y:S02]  /*7c70*/  SHF.R.U32.HI R2, RZ, 0x1, R0 ;  /* 0x00000001ff027819 */ /* 0x000fe40000011600 */
[----:B------:R-:W-:-:S05]  /*7c80*/  ISETP.GT.U32.AND P0, PT, R0, 0x1, PT ;  /* 0x000000010000780c */ /* 0x000fca0003f04070 */
[----:B------:R-:W0:Y:S01]  /*7c90*/  @P1 S2R R4, SR_CgaCtaId ;  /* 0x0000000000041919 */ /* 0x000e220000008800 */
[----:B------:R-:W-:Y:S02]  /*7ca0*/  @P1 MOV R3, 0x400 ;  /* 0x0000040000031802 */ /* 0x000fe40000000f00 */
[----:B------:R-:W-:Y:S02]  /*7cb0*/  LOP3.LUT R2, R2, 0x1, RZ, 0xc0, !PT ;  /* 0x0000000102027812 */ /* 0x000fe400078ec0ff */
[----:B------:R-:W-:Y:S02]  /*7cc0*/  ISETP.LT.U32.AND P0, PT, R23, 0x2, P0 ;  /* 0x000000021700780c */ /* 0x000fe40000701070 */
[----:B0-----:R-:W-:-:S04]  /*7cd0*/  @P1 LEA R3, R4, R3, 0x18 ;  /* 0x0000000304031211 */ /* 0x001fc800078ec0ff */
[----:B------:R0:W-:Y:S01]  /*7ce0*/  @P1 SYNCS.ARRIVE.TRANS64.A1T0 RZ, [R3+URZ+0x38], RZ ;  /* 0x000038ff03ff19a7 */ /* 0x0001e2000810003f */
[----:B------:R-:W-:Y:S02]  /*7cf0*/  ISETP.NE.U32.AND P1, PT, R2, 0x1, PT ;  /* 0x000000010200780c */ /* 0x000fe40003f25070 */
[----:B------:R-:W-:Y:S02]  /*7d00*/  SEL R2, RZ, 0x1, !P0 ;  /* 0x00000001ff027807 */ /* 0x000fe40004000000 */
[----:B------:R-:W-:Y:S02]  /*7d10*/  ISETP.GT.U32.AND P1, PT, R23, 0x1, !P1 ;  /* 0x000000011700780c */ /* 0x000fe40004f24070 */
[----:B------:R-:W-:Y:S02]  /*7d20*/  ISETP.GE.U32.AND.EX P0, PT, R17, UR5, PT, P2 ;  /* 0x0000000511007c0c */ /* 0x000fe4000bf06120 */
[----:B0-----:R-:W-:-:S04]  /*7d30*/  SEL R3, RZ, 0x1, !P1 ;  /* 0x00000001ff037807 */ /* 0x001fc80004800000 */
[----:B----4-:R-:W-:Y:S02]  /*7d40*/  LOP3.LUT R31, R3, R31, R2, 0x96, !PT ;  /* 0x0000001f031f7212 */ /* 0x010fe400078e9602 */
[----:B------:R-:W-:Y:S02]  /*7d50*/  LOP3.LUT R3, R0, 0x1, RZ, 0xc0, !PT ;  /* 0x0000000100037812 */ /* 0x000fe400078ec0ff */
[----:B------:R-:W-:Y:S01]  /*7d60*/  PRMT R0, RZ, 0x7610, R0 ;  /* 0x00007610ff007816 */ /* 0x000fe20000000000 */
[----:B------:R0:W-:Y:S01]  /*7d70*/  STL [R1+0x4], R31 ;  /* 0x0000041f01007387 */ /* 0x0001e20000100800 */
[----:B------:R-:W-:-:S03]  /*7d80*/  PRMT R2, RZ, 0x7610, R2 ;  /* 0x00007610ff027816 */ /* 0x000fc60000000002 */
[----:B------:R0:W-:Y:S04]  /*7d90*/  STL.S16 [R1+0x8], R0 ;  /* 0x0000080001007387 */ /* 0x0001e80000100600 */
[----:B------:R0:W-:Y:S01]  /*7da0*/  STL [R1], R3 ;  /* 0x0000000301007387 */ /* 0x0001e20000100800 */
[----:B------:R-:W-:Y:S05]  /*7db0*/  @P0 BRA `(.L_x_120) ;  /* 0x0000000400580947 */ /* 0x000fea0003800000 */
[----:B------:R-:W-:Y:S01]  /*7dc0*/  ULDC.64 UR4, c[0x0][0x628] ;  /* 0x00018a0000047ab9 */ /* 0x000fe20000000a00 */
[----:B------:R-:W1:Y:S01]  /*7dd0*/  S2R R8, SR_CTAID.X ;  /* 0x0000000000087919 */ /* 0x000e620000002500 */
[----:B------:R-:W-:Y:S01]  /*7de0*/  ISETP.NE.U32.AND P0, PT, RZ, UR4, PT ;  /* 0x00000004ff007c0c */ /* 0x000fe2000bf05070 */
[----:B------:R-:W-:Y:S01]  /*7df0*/  ULDC UR7, c[0x0][0x630] ;  /* 0x00018c0000077ab9 */ /* 0x000fe20000000800 */
[----:B------:R-:W-:Y:S01]  /*7e00*/  IMAD.MOV.U32 R2, RZ, RZ, R18 ;  /* 0x000000ffff027224 */ /* 0x000fe200078e0012 */
[----:B0-----:R-:W0:Y:S01]  /*7e10*/  S2R R0, SR_CTAID.Y ;  /* 0x0000000000007919 */ /* 0x001e220000002600 */
[----:B------:R-:W-:Y:S01]  /*7e20*/  ISETP.NE.AND.EX P0, PT, RZ, UR5, PT, P0 ;  /* 0x00000005ff007c0c */ /* 0x000fe2000bf05300 */
[----:B------:R-:W-:-:S12]  /*7e30*/  IMAD.MOV.U32 R3, RZ, RZ, R17 ;  /* 0x000000ffff037224 */ /* 0x000fd800078e0011 */
[----:B------:R-:W-:Y:S05]  /*7e40*/  @!P0 BRA `(.L_x_121) ;  /* 0x0000000000288947 */ /* 0x000fea0003800000 */
[----:B------:R-:W-:Y:S02]  /*7e50*/  ULDC UR6, c[0x0][0x634] ;  /* 0x00018d0000067ab9 */ /* 0x000fe40000000800 */
[----:B------:R-:W-:-:S05]  /*7e60*/  IADD3 R7, P0, R18, UR6, RZ ;  /* 0x0000000612077c10 */ /* 0x000fca000ff1e0ff */
[----:B------:R-:W-:-:S04]  /*7e70*/  IMAD.X R9, RZ, RZ, R17, P0 ;  /* 0x000000ffff097224 */ /* 0x000fc800000e0611 */
[----:B------:R-:W-:-:S04]  /*7e80*/  IMAD.WIDE.U32 R4, R9, UR4, RZ ;  /* 0x0000000409047c25 */ /* 0x000fc8000f8e00ff */
[----:B------:R-:W-:-:S04]  /*7e90*/  IMAD.WIDE.U32 R4, P0, R7, UR5, R4 ;  /* 0x0000000507047c25 */ /* 0x000fc8000f800004 */
[----:B------:R-:W-:-:S04]  /*7ea0*/  IMAD.WIDE.U32 R6, R7, UR4, RZ ;  /* 0x0000000407067c25 */ /* 0x000fc8000f8e00ff */
[----:B------:R-:W-:Y:S01]  /*7eb0*/  IMAD.X R3, RZ, RZ, RZ, P0 ;  /* 0x000000ffff037224 */ /* 0x000fe200000e06ff */
[----:B------:R-:W-:Y:S01]  /*7ec0*/  IADD3 RZ, P0, R7, R4, RZ ;  /* 0x0000000407ff7210 */ /* 0x000fe20007f1e0ff */
[----:B------:R-:W-:-:S04]  /*7ed0*/  IMAD.MOV.U32 R2, RZ, RZ, R5 ;  /* 0x000000ffff027224 */ /* 0x000fc800078e0005 */
[----:B------:R-:W-:-:S08]  /*7ee0*/  IMAD.WIDE.U32.X R2, R9, UR5, R2, P0 ;  /* 0x0000000509027c25 */ /* 0x000fd000080e0402 */
.L_x_121:
[--C-:B------:R-:W-:Y:S01]  /*7ef0*/  SHF.R.U64 R25, R2, UR7, R3.reuse ;  /* 0x0000000702197c19 */ /* 0x100fe20008001203 */
[----:B------:R-:W-:Y:S01]  /*7f00*/  ULDC.64 UR4, c[0x0][0x620] ;  /* 0x0001880000047ab9 */ /* 0x000fe20000000a00 */
[----:B------:R-:W-:Y:S01]  /*7f10*/  SHF.R.U32.HI R2, RZ, UR7, R3 ;  /* 0x00000007ff027c19 */ /* 0x000fe20008011603 */
[----:B------:R-:W-:Y:S01]  /*7f20*/  IMAD.MOV.U32 R3, RZ, RZ, R17 ;  /* 0x000000ffff037224 */ /* 0x000fe200078e0011 */
[----:B------:R-:W-:Y:S01]  /*7f30*/  IADD3 R5, P0, RZ, -R25, RZ ;  /* 0x80000019ff057210 */ /* 0x000fe20007f1e0ff */
[----:B------:R-:W2:Y:S01]  /*7f40*/  LDC R15, c[0x0][0x144] ;  /* 0x00005100ff0f7b82 */ /* 0x000ea20000000800 */
[----:B-1----:R-:W-:Y:S01]  /*7f50*/  I2FP.F32.U32 R6, R8 ;  /* 0x0000000800067245 */ /* 0x002fe20000201000 */
[----:B------:R-:W-:Y:S01]  /*7f60*/  ULDC.64 UR8, c[0x0][0x640] ;  /* 0x0001900000087ab9 */ /* 0x000fe20000000a00 */
[----:B------:R-:W-:Y:S01]  /*7f70*/  ULDC UR6, c[0x0][0x608] ;  /* 0x0001820000067ab9 */ /* 0x000fe20000000800 */
[----:B------:R-:W-:Y:S01]  /*7f80*/  IMAD.X R2, RZ, RZ, ~R2, P0 ;  /* 0x000000ffff027224 */ /* 0x000fe200000e0e02 */
[----:B------:R-:W-:-:S03]  /*7f90*/  ISETP.NE.U32.AND P0, PT, RZ, UR8, PT ;  /* 0x00000008ff007c0c */ /* 0x000fc6000bf05070 */
[----:B------:R-:W-:Y:S01]  /*7fa0*/  IMAD R4, R2, UR4, RZ ;  /* 0x0000000402047c24 */ /* 0x000fe2000f8e02ff */
[----:B------:R-:W1:Y:S01]  /*7fb0*/  LDC R7, c[0x0][0x148] ;  /* 0x00005200ff077b82 */ /* 0x000e620000000800 */
[----:B------:R-:W-:Y:S01]  /*7fc0*/  IMAD.MOV.U32 R2, RZ, RZ, R18 ;  /* 0x000000ffff027224 */ /* 0x000fe200078e0012 */
[----:B------:R-:W-:-:S03]  /*7fd0*/  ISETP.NE.AND.EX P0, PT, RZ, UR9, PT, P0 ;  /* 0x00000009ff007c0c */ /* 0x000fc6000bf05300 */
[----:B------:R-:W-:Y:S01]  /*7fe0*/  IMAD.WIDE.U32 R2, R5, UR4, R2 ;  /* 0x0000000405027c25 */ /* 0x000fe2000f8e0002 */
[----:B------:R-:W-:-:S03]  /*7ff0*/  ULDC UR4, c[0x0][0x150] ;  /* 0x0000540000047ab9 */ /* 0x000fc60000000800 */
[----:B------:R-:W-:Y:S02]  /*8000*/  IMAD R5, R5, UR5, R4 ;  /* 0x0000000505057c24 */ /* 0x000fe4000f8e0204 */
[----:B------:R-:W-:Y:S01]  /*8010*/  FMUL R4, R6, UR4 ;  /* 0x0000000406047c20 */ /* 0x000fe20008400000 */
[----:B------:R-:W-:Y:S01]  /*8020*/  ULDC UR4, c[0x0][0x618] ;  /* 0x0001860000047ab9 */ /* 0x000fe20000000800 */
[----:B------:R-:W-:Y:S01]  /*8030*/  ULDC UR5, c[0x0][0x154] ;  /* 0x0000550000057ab9 */ /* 0x000fe20000000800 */
[----:B------:R-:W-:-:S03]  /*8040*/  IMAD.IADD R3, R3, 0x1, R5 ;  /* 0x0000000103037824 */ /* 0x000fc600078e0205 */
[----:B------:R-:W3:Y:S02]  /*8050*/  F2I.U32.TRUNC.NTZ R4, R4 ;  /* 0x0000000400047305 */ /* 0x000ee4000020f000 */
[--C-:B------:R-:W-:Y:S02]  /*8060*/  SHF.R.U64 R6, R2, UR4, R3.reuse ;  /* 0x0000000402067c19 */ /* 0x100fe40008001203 */
[----:B0-----:R-:W-:Y:S02]  /*8070*/  I2FP.F32.U32 R2, R0 ;  /* 0x0000000000027245 */ /* 0x001fe40000201000 */
[----:B------:R-:W-:Y:S01]  /*8080*/  SHF.R.U32.HI R3, RZ, UR4, R3 ;  /* 0x00000004ff037c19 */ /* 0x000fe20008011603 */
[----:B------:R-:W-:Y:S02]  /*8090*/  ULDC UR4, c[0x0][0x658] ;  /* 0x0001960000047ab9 */ /* 0x000fe40000000800 */
[----:B------:R-:W-:Y:S01]  /*80a0*/  FMUL R11, R2, UR5 ;  /* 0x00000005020b7c20 */ /* 0x000fe20008400000 */
[----:B------:R-:W-:-:S02]  /*80b0*/  SHF.R.U64 R10, R6, UR6, R3 ;  /* 0x00000006060a7c19 */ /* 0x000fc40008001203 */
[----:B------:R-:W-:-:S03]  /*80c0*/  SHF.R.U32.HI R3, RZ, UR6, R3 ;  /* 0x00000006ff037c19 */ /* 0x000fc60008011603 */
[----:B------:R-:W0:Y:S01]  /*80d0*/  F2I.U32.TRUNC.NTZ R11, R11 ;  /* 0x0000000b000b7305 */ /* 0x000e22000020f000 */
[--C-:B------:R-:W-:Y:S01]  /*80e0*/  SHF.R.U64 R9, R10, UR4, R3.reuse ;  /* 0x000000040a097c19 */ /* 0x100fe20008001203 */
[----:B---3--:R-:W-:Y:S01]  /*80f0*/  IMAD.MOV R4, RZ, RZ, -R4 ;  /* 0x000000ffff047224 */ /* 0x008fe200078e0a04 */
[----:B------:R-:W-:-:S03]  /*8100*/  SHF.R.U32.HI R13, RZ, UR4, R3 ;  /* 0x00000004ff0d7c19 */ /* 0x000fc60008011603 */
[----:B--2---:R-:W-:Y:S02]  /*8110*/  IMAD R8, R15, R4, R8 ;  /* 0x000000040f087224 */ /* 0x004fe400078e0208 */
[----:B------:R-:W-:Y:S02]  /*8120*/  IMAD.MOV.U32 R2, RZ, RZ, R9 ;  /* 0x000000ffff027224 */ /* 0x000fe400078e0009 */
[----:B------:R-:W-:Y:S01]  /*8130*/  IMAD.MOV.U32 R3, RZ, RZ, R13 ;  /* 0x000000ffff037224 */ /* 0x000fe200078e000d */
[----:B------:R-:W-:Y:S06]  /*8140*/  @!P0 BRA `(.L_x_122) ;  /* 0x0000000000288947 */ /* 0x000fec0003800000 */
[----:B------:R-:W-:Y:S02]  /*8150*/  ULDC UR4, c[0x0][0x64c] ;  /* 0x0001930000047ab9 */ /* 0x000fe40000000800 */
[----:B------:R-:W-:-:S05]  /*8160*/  IADD3 R3, P0, R9, UR4, RZ ;  /* 0x0000000409037c10 */ /* 0x000fca000ff1e0ff */
[----:B------:R-:W-:-:S04]  /*8170*/  IMAD.X R13, RZ, RZ, R13, P0 ;  /* 0x000000ffff0d7224 */ /* 0x000fc800000e060d */
[----:B------:R-:W-:-:S04]  /*8180*/  IMAD.WIDE.U32 R4, R13, UR8, RZ ;  /* 0x000000080d047c25 */ /* 0x000fc8000f8e00ff */
[----:B------:R-:W-:-:S04]  /*8190*/  IMAD.WIDE.U32 R4, P0, R3, UR9, R4 ;  /* 0x0000000903047c25 */ /* 0x000fc8000f800004 */
[----:B------:R-:W-:-:S04]  /*81a0*/  IMAD.WIDE.U32 R2, R3, UR8, RZ ;  /* 0x0000000803027c25 */ /* 0x000fc8000f8e00ff */
[----:B------:R-:W-:Y:S01]  /*81b0*/  IMAD.MOV.U32 R2, RZ, RZ, R5 ;  /* 0x000000ffff027224 */ /* 0x000fe200078e0005 */
[----:B------:R-:W-:Y:S01]  /*81c0*/  IADD3 RZ, P1, R3, R4, RZ ;  /* 0x0000000403ff7210 */ /* 0x000fe20007f3e0ff */
[----:B------:R-:W-:-:S04]  /*81d0*/  IMAD.X R3, RZ, RZ, RZ, P0 ;  /* 0x000000ffff037224 */ /* 0x000fc800000e06ff */
[----:B------:R-:W-:-:S08]  /*81e0*/  IMAD.WIDE.U32.X R2, R13, UR9, R2, P1 ;  /* 0x000000090d027c25 */ /* 0x000fd000088e0402 */
.L_x_122:
[----:B------:R-:W2:Y:S01]  /*81f0*/  LDC R4, c[0x0][0x65c] ;  /* 0x00019700ff047b82 */ /* 0x000ea20000000800 */
[----:B------:R-:W-:Y:S01]  /*8200*/  ULDC UR4, c[0x0][0x648] ;  /* 0x0001920000047ab9 */ /* 0x000fe20000000800 */
[----:B0-----:R-:W-:Y:S01]  /*8210*/  IMAD.MOV R11, RZ, RZ, -R11 ;  /* 0x000000ffff0b7224 */ /* 0x001fe200078e0a0b */
[----:B------:R-:W-:Y:S01]  /*8220*/  SHF.R.U64 R3, R2, UR4, R3 ;  /* 0x0000000402037c19 */ /* 0x000fe20008001203 */
[----:B------:R-:W-:Y:S01]  /*8230*/  ULDC UR4, c[0x0][0x638] ;  /* 0x00018e0000047ab9 */ /* 0x000fe20000000800 */
[----:B------:R-:W-:Y:S01]  /*8240*/  LOP3.LUT R10, R10, UR38, RZ, 0xc0, !PT ;  /* 0x000000260a0a7c12 */ /* 0x000fe2000f8ec0ff */
[----:B------:R-:W-:Y:S01]  /*8250*/  ULDC UR5, c[0x0][0x610] ;  /* 0x0001840000057ab9 */ /* 0x000fe20000000800 */
[----:B------:R-:W-:Y:S01]  /*8260*/  LOP3.LUT R6, R6, UR39, RZ, 0xc0, !PT ;  /* 0x0000002706067c12 */ /* 0x000fe2000f8ec0ff */
[----:B------:R-:W-:Y:S01]  /*8270*/  IMAD.MOV.U32 R2, RZ, RZ, 0x1 ;  /* 0x00000001ff027424 */ /* 0x000fe200078e00ff */
[----:B--2---:R-:W-:-:S13]  /*8280*/  ISETP.NE.AND P0, PT, R4, 0x1, PT ;  /* 0x000000010400780c */ /* 0x004fda0003f05270 */
[----:B-1----:R-:W-:Y:S02]  /*8290*/  @P0 IMAD R8, R7, R11, R0 ;  /* 0x0000000b07080224 */ /* 0x002fe400078e0200 */
[----:B------:R-:W-:Y:S02]  /*82a0*/  IMAD.MOV R0, RZ, RZ, -R3 ;  /* 0x000000ffff007224 */ /* 0x000fe400078e0a03 */
[----:B------:R-:W-:Y:S02]  /*82b0*/  IMAD R3, R3, UR37, R10 ;  /* 0x0000002503037c24 */ /* 0x000fe4000f8e020a */
[----:B------:R-:W-:Y:S01]  /*82c0*/  IMAD R9, R0, UR4, R9 ;  /* 0x0000000400097c24 */ /* 0x000fe2000f8e0209 */
[----:B------:R-:W-:Y:S01]  /*82d0*/  ULDC UR4, c[0x0][0x600] ;  /* 0x0001800000047ab9 */ /* 0x000fe20000000800 */
[----:B------:R-:W-:Y:S02]  /*82e0*/  IMAD R8, R3, UR5, R8 ;  /* 0x0000000503087c24 */ /* 0x000fe4000f8e0208 */
[----:B------:R-:W-:-:S05]  /*82f0*/  IMAD R9, R9, UR4, R6 ;  /* 0x0000000409097c24 */ /* 0x000fca000f8e0206 */
[----:B------:R-:W-:Y:S02]  /*8300*/  SEL R27, R9, R8, !P0 ;  /* 0x00000008091b7207 */ /* 0x000fe40004000000 */
[----:B------:R-:W-:-:S07]  /*8310*/  SEL R28, R8, R9, !P0 ;  /* 0x00000009081c7207 */ /* 0x000fce0004000000 */
.L_x_120:
[----:B------:R-:W-:Y:S05]  /*8320*/  BSYNC B0 ;  /* 0x0000000000007941 */ /* 0x000fea0003800000 */
.L_x_119:
[----:B------:R-:W-:-:S13]  /*8330*/  LOP3.LUT P0, RZ, R2, 0xff, RZ, 0xc0, !PT ;  /* 0x000000ff02ff7812 */ /* 0x000fda000780c0ff */
[----:B------:R-:W-:Y:S05]  /*8340*/  @P0 BRA `(.L_x_123) ;  /* 0xffffffe800d80947 */ /* 0x000fea000383ffff */
[----:B------:R-:W-:Y:S05]  /*8350*/  BSYNC B7 ;  /* 0x0000000000077941 */ /* 0x000fea0003800000 */
.L_x_109:
[----:B------:R-:W-:-:S03]  /*8360*/  UMOV UR4, 0xffffffff ;  /* 0xffffffff00047882 */ /* 0x000fc60000000000 */
[----:B------:R-:W-:Y:S05]  /*8370*/  BRA.DIV UR4, `(.L_x_124) ;  /* 0x0000000604087947 */ /* 0x000fea000b800000 */
[----:B------:R-:W-:-:S13]  /*8380*/  ELECT P6, URZ, PT ;  /* 0x00000000003f782f */ /* 0x000fda00038c0000 */
.L_x_138:
[----:B------:R-:W-:Y:S04]  /*8390*/  BSSY B0, `(.L_x_125) ;  /* 0x000001b000007945 */ /* 0x000fe80003800000 */
[----:B------:R-:W-:Y:S05]  /*83a0*/  @!P6 BRA `(.L_x_126) ;  /* 0x000000000064e947 */ /* 0x000fea0003800000 */
[----:B------:R-:W-:-:S04]  /*83b0*/  LOP3.LUT R16, R16, 0x2, RZ, 0xfc, !PT ;  /* 0x0000000210107812 */ /* 0x000fc800078efcff */
[----:B------:R-:W-:-:S13]  /*83c0*/  ISETP.NE.AND P0, PT, R16, 0x3, PT ;  /* 0x000000031000780c */ /* 0x000fda0003f05270 */
[----:B------:R-:W-:Y:S05]  /*83d0*/  @!P0 BRA `(.L_x_127) ;  /* 0x0000000000048947 */ /* 0x000fea0003800000 */
[----:B------:R-:W-:Y:S01]  /*83e0*/  BPT.TRAP 0x1 ;  /* 0x000000040000795c */ /* 0x000fe20000300000 */
.L_x_127:
[----:B------:R-:W2:Y:S04]  /*83f0*/  LDL.LU R2, [R1] ;  /* 0x0000000001027983 */ /* 0x000ea80000300800 */
[----:B------:R-:W3:Y:S01]  /*8400*/  LDL.LU R7, [R1+0x4] ;  /* 0x0000040001077983 */ /* 0x000ee20000300800 */
[----:B0-----:R-:W-:Y:S01]  /*8410*/  MOV R0, 0x400 ;  /* 0x0000040000007802 */ /* 0x001fe20000000f00 */
[----:B------:R-:W0:Y:S03]  /*8420*/  S2R R3, SR_CgaCtaId ;  /* 0x0000000000037919 */ /* 0x000e260000008800 */
[----:B0-----:R-:W-:-:S05]  /*8430*/  LEA R0, R3, R0, 0x18 ;  /* 0x0000000003007211 */ /* 0x001fca00078ec0ff */
[----:B------:R-:W-:-:S04]  /*8440*/  VIADD R0, R0, 0x10 ;  /* 0x0000001000007836 */ /* 0x000fc80000000000 */
[C---:B--2---:R-:W-:Y:S02]  /*8450*/  IMAD R6, R2.reuse, 0x8, R0 ;  /* 0x0000000802067824 */ /* 0x044fe400078e0200 */
[----:B------:R-:W-:Y:S01]  /*8460*/  VIADD R2, R2, 0x1 ;  /* 0x0000000102027836 */ /* 0x000fe20000000000 */
[----:B---3--:R-:W-:-:S04]  /*8470*/  SHF.L.U32 R5, R7, 0x1f, RZ ;  /* 0x0000001f07057819 */ /* 0x008fc800000006ff */
[C---:B------:R-:W-:Y:S01]  /*8480*/  ISETP.NE.AND P1, PT, R2.reuse, 0x2, PT ;  /* 0x000000020200780c */ /* 0x040fe20003f25270 */
[----:B------:R-:W0:Y:S03]  /*8490*/  SYNCS.PHASECHK.TRANS64.TRYWAIT P0, [R6+URZ], R5 ;  /* 0x00000005060075a7 */ /* 0x000e26000800017f */
[----:B------:R-:W-:Y:S02]  /*84a0*/  SEL R4, RZ, 0x1, P1 ;  /* 0x00000001ff047807 */ /* 0x000fe40000800000 */
[----:B------:R-:W-:Y:S02]  /*84b0*/  SEL R3, R2, RZ, P1 ;  /* 0x000000ff02037207 */ /* 0x000fe40000800000 */
[----:B------:R-:W-:Y:S01]  /*84c0*/  LOP3.LUT R4, R7, R4, RZ, 0x3c, !PT ;  /* 0x0000000407047212 */ /* 0x000fe200078e3cff */
[----:B0-----:R-:W-:Y:S06]  /*84d0*/  @!P0 BRA `(.L_x_128) ;  /* 0x0000000000d08947 */ /* 0x001fec0003800000 */
.L_x_139:
[----:B------:R-:W-:Y:S01]  /*84e0*/  IMAD R3, R3, 0x8, R0 ;  /* 0x0000000803037824 */ /* 0x000fe200078e0200 */
[----:B------:R-:W-:-:S07]  /*84f0*/  SHF.L.U32 R0, R4, 0x1f, RZ ;  /* 0x0000001f04007819 */ /* 0x000fce00000006ff */
.L_x_129:
[----:B-1----:R1:W2:Y:S02]  /*8500*/  SYNCS.PHASECHK.TRANS64.TRYWAIT P0, [R3+URZ], R0 ;  /* 0x00000000030075a7 */ /* 0x0022a4000800017f */
[----:B--2---:R-:W-:Y:S05]  /*8510*/  @!P0 NANOSLEEP.SYNCS 0x989680 ;  /* 0x009896800000895d */ /* 0x004fea0003900000 */
[----:B------:R-:W2:Y:S02]  /*8520*/  @!P0 SYNCS.PHASECHK.TRANS64 P0, [R3+URZ], R0 ;  /* 0x00000000030085a7 */ /* 0x000ea4000800007f */
[----:B--2---:R-:W-:Y:S05]  /*8530*/  @!P0 BRA `(.L_x_129) ;  /* 0xfffffffc00f08947 */ /* 0x004fea000383ffff */
.L_x_126:
[----:B------:R-:W-:Y:S05]  /*8540*/  BSYNC B0 ;  /* 0x0000000000007941 */ /* 0x000fea0003800000 */
.L_x_125:
[----:B------:R-:W-:Y:S05]  /*8550*/  EXIT ;  /* 0x000000000000794d */ /* 0x000fea0003800000 */
.L_x_16:
[----:B------:R-:W-:Y:S02]  /*8560*/  IMAD.MOV.U32 R13, RZ, RZ, R2 ;  /* 0x000000ffff0d7224 */ /* 0x000fe400078e0002 */
[----:B------:R-:W-:Y:S02]  /*8570*/  IMAD.MOV.U32 R12, RZ, RZ, RZ ;  /* 0x000000ffff0c7224 */ /* 0x000fe400078e00ff */
[----:B------:R-:W-:Y:S02]  /*8580*/  IMAD.MOV.U32 R11, RZ, RZ, 0x1f ;  /* 0x0000001fff0b7424 */ /* 0x000fe400078e00ff */
[----:B------:R-:W-:-:S07]  /*8590*/  IMAD.MOV.U32 R15, RZ, RZ, -0x1 ;  /* 0xffffffffff0f7424 */ /* 0x000fce00078e00ff */
[----:B-----5:R-:W-:Y:S05]  /*85a0*/  WARPSYNC.COLLECTIVE R15, `(.L_x_130) ;  /* 0x000000000f087348 */ /* 0x020fea0003c00000 */
[----:B------:R0:W1:Y:S02]  /*85b0*/  SHFL.IDX P6, R14, R13, R12, R11 ;  /* 0x0000000c0d0e7389 */ /* 0x00006400000c000b */
[----:B01---5:R-:W-:Y:S01]  /*85c0*/  ENDCOLLECTIVE ;  /* 0x000000000000791b */ /* 0x023fe20003800000 */
.L_x_130:
[----:B------:R-:W-:Y:S05]  /*85d0*/  BRA `(.L_x_131) ;  /* 0xffffff8c00f87947 */ /* 0x000fea000383ffff */
.L_x_20:
[----:B-1----:R1:W2:Y:S02]  /*85e0*/  SYNCS.PHASECHK.TRANS64.TRYWAIT P1, [R3+URZ], R0 ;  /* 0x00000000030075a7 */ /* 0x0022a4000802017f */
[----:B--2---:R-:W-:Y:S05]  /*85f0*/  @!P1 NANOSLEEP.SYNCS 0x989680 ;  /* 0x009896800000995d */ /* 0x004fea0003900000 */
[----:B------:R-:W2:Y:S02]  /*8600*/  @!P1 SYNCS.PHASECHK.TRANS64 P1, [R3+URZ], R0 ;  /* 0x00000000030095a7 */ /* 0x000ea4000802007f */
[----:B--2---:R-:W-:Y:S05]  /*8610*/  @!P1 BRA `(.L_x_20) ;  /* 0xfffffffc00f09947 */ /* 0x004fea000383ffff */
[----:B------:R-:W-:Y:S05]  /*8620*/  BRA `(.L_x_19) ;  /* 0xffffff9000147947 */ /* 0x000fea000383ffff */
.L_x_25:
[----:B0-----:R0:W1:Y:S02]  /*8630*/  SYNCS.PHASECHK.TRANS64.TRYWAIT P1, [R3+URZ], R6 ;  /* 0x00000006030075a7 */ /* 0x001064000802017f */
[----:B-1----:R-:W-:Y:S05]  /*8640*/  @!P1 NANOSLEEP.SYNCS 0x989680 ;  /* 0x009896800000995d */ /* 0x002fea0003900000 */
[----:B------:R-:W1:Y:S02]  /*8650*/  @!P1 SYNCS.PHASECHK.TRANS64 P1, [R3+URZ], R6 ;  /* 0x00000006030095a7 */ /* 0x000e64000802007f */
[----:B-1----:R-:W-:Y:S05]  /*8660*/  @!P1 BRA `(.L_x_25) ;  /* 0xfffffffc00f09947 */ /* 0x002fea000383ffff */
[----:B------:R-:W-:Y:S05]  /*8670*/  BRA `(.L_x_24) ;  /* 0xffffff9c00087947 */ /* 0x000fea000383ffff */
.L_x_33:
[----:B------:R0:W0:Y:S02]  /*8680*/  SYNCS.PHASECHK.TRANS64.TRYWAIT P1, [R8+URZ], R9 ;  /* 0x00000009080075a7 */ /* 0x000024000802017f */
[----:B0-----:R-:W-:Y:S05]  /*8690*/  @!P1 NANOSLEEP.SYNCS 0x989680 ;  /* 0x009896800000995d */ /* 0x001fea0003900000 */
[----:B------:R-:W0:Y:S02]  /*86a0*/  @!P1 SYNCS.PHASECHK.TRANS64 P1, [R8+URZ], R9 ;  /* 0x00000009080095a7 */ /* 0x000e24000802007f */
[----:B0-----:R-:W-:Y:S05]  /*86b0*/  @!P1 BRA `(.L_x_33) ;  /* 0xfffffffc00f09947 */ /* 0x001fea000383ffff */
[----:B------:R-:W-:Y:S05]  /*86c0*/  BRA `(.L_x_32) ;  /* 0xffffffa8001c7947 */ /* 0x000fea000383ffff */
.L_x_110:
[----:B------:R-:W-:Y:S01]  /*86d0*/  BSSY B0, `(.L_x_132) ;  /* 0x0000006000007945 */ /* 0x000fe20003800000 */
[----:B------:R-:W-:-:S07]  /*86e0*/  IMAD.MOV.U32 R15, RZ, RZ, -0x1 ;  /* 0xffffffffff0f7424 */ /* 0x000fce00078e00ff */
[----:B------:R-:W-:Y:S05]  /*86f0*/  WARPSYNC.COLLECTIVE R15, `(.L_x_133) ;  /* 0x000000000f0c7348 */ /* 0x000fea0003c00000 */
[----:B------:R-:W-:Y:S02]  /*8700*/  ELECT P6, UR62, PT ;  /* 0x00000000003e782f */ /* 0x000fe400038c0000 */
[----:B------:R-:W-:Y:S01]  /*8710*/  MOV R14, UR62 ;  /* 0x0000003e000e7c02 */ /* 0x000fe20008000f00 */
[----:B------:R-:W-:Y:S10]  /*8720*/  ENDCOLLECTIVE ;  /* 0x000000000000791b */ /* 0x000ff40003800000 */
.L_x_133:
[----:B------:R-:W-:Y:S05]  /*8730*/  BSYNC B0 ;  /* 0x0000000000007941 */ /* 0x000fea0003800000 */
.L_x_132:
[----:B------:R-:W-:Y:S05]  /*8740*/  BRA `(.L_x_134) ;  /* 0xffffffe400e47947 */ /* 0x000fea000383ffff */
.L_x_115:
[----:B0-----:R0:W1:Y:S02]  /*8750*/  SYNCS.PHASECHK.TRANS64.TRYWAIT P0, [R32+URZ+0x10], R31 ;  /* 0x0000101f200075a7 */ /* 0x001064000800017f */
[----:B-1----:R-:W-:Y:S05]  /*8760*/  @!P0 NANOSLEEP.SYNCS 0x989680 ;  /* 0x009896800000895d */ /* 0x002fea0003900000 */
[----:B------:R-:W1:Y:S02]  /*8770*/  @!P0 SYNCS.PHASECHK.TRANS64 P0, [R32+URZ+0x10], R31 ;  /* 0x0000101f200085a7 */ /* 0x000e64000800007f */
[----:B-1----:R-:W-:Y:S05]  /*8780*/  @!P0 BRA `(.L_x_115) ;  /* 0xfffffffc00f08947 */ /* 0x002fea000383ffff */
[----:B------:R-:W-:Y:S05]  /*8790*/  BRA `(.L_x_135) ;  /* 0xffffffe800f07947 */ /* 0x000fea000383ffff */
.L_x_124:
[----:B------:R-:W-:Y:S01]  /*87a0*/  BSSY B0, `(.L_x_136) ;  /* 0x0000006000007945 */ /* 0x000fe20003800000 */
[----:B------:R-:W-:-:S07]  /*87b0*/  IMAD.MOV.U32 R15, RZ, RZ, -0x1 ;  /* 0xffffffffff0f7424 */ /* 0x000fce00078e00ff */
[----:B0-----:R-:W-:Y:S05]  /*87c0*/  WARPSYNC.COLLECTIVE R15, `(.L_x_137) ;  /* 0x000000000f0c7348 */ /* 0x001fea0003c00000 */
[----:B------:R-:W-:Y:S02]  /*87d0*/  ELECT P6, UR62, PT ;  /* 0x00000000003e782f */ /* 0x000fe400038c0000 */
[----:B------:R-:W-:Y:S01]  /*87e0*/  MOV R14, UR62 ;  /* 0x0000003e000e7c02 */ /* 0x000fe20008000f00 */
[----:B0-----:R-:W-:Y:S10]  /*87f0*/  ENDCOLLECTIVE ;  /* 0x000000000000791b */ /* 0x001ff40003800000 */
.L_x_137:
[----:B------:R-:W-:Y:S05]  /*8800*/  BSYNC B0 ;  /* 0x0000000000007941 */ /* 0x000fea0003800000 */
.L_x_136:
[----:B------:R-:W-:Y:S05]  /*8810*/  BRA `(.L_x_138) ;  /* 0xfffffff800dc7947 */ /* 0x000fea000383ffff */
.L_x_128:
[----:B0-----:R0:W1:Y:S02]  /*8820*/  SYNCS.PHASECHK.TRANS64.TRYWAIT P0, [R6+URZ], R5 ;  /* 0x00000005060075a7 */ /* 0x001064000800017f */
[----:B-1----:R-:W-:Y:S05]  /*8830*/  @!P0 NANOSLEEP.SYNCS 0x989680 ;  /* 0x009896800000895d */ /* 0x002fea0003900000 */
[----:B------:R-:W1:Y:S02]  /*8840*/  @!P0 SYNCS.PHASECHK.TRANS64 P0, [R6+URZ], R5 ;  /* 0x00000005060085a7 */ /* 0x000e64000800007f */
[----:B-1----:R-:W-:Y:S05]  /*8850*/  @!P0 BRA `(.L_x_128) ;  /* 0xfffffffc00f08947 */ /* 0x002fea000383ffff */
[----:B------:R-:W-:Y:S05]  /*8860*/  BRA `(.L_x_139) ;  /* 0xfffffffc001c7947 */ /* 0x000fea000383ffff */
.L_x_140:
[----:B------:R-:W-:-:S00]  /*8870*/  BRA `(.L_x_140) ;  /* 0xfffffffc00fc7947 */ /* 0x000fc0000383ffff */
[----:B------:R-:W-:-:S00]  /*8880*/  NOP ;  /* 0x0000000000007918 */ /* 0x000fc00000000000 */
[----:B------:R-:W-:-:S00]  /*8890*/  NOP ;  /* 0x0000000000007918 */ /* 0x000fc00000000000 */
[----:B------:R-:W-:-:S00]  /*88a0*/  NOP ;  /* 0x0000000000007918 */ /* 0x000fc00000000000 */
[----:B------:R-:W-:-:S00]  /*88b0*/  NOP ;  /* 0x0000000000007918 */ /* 0x000fc00000000000 */
[----:B------:R-:W-:-:S00]  /*88c0*/  NOP ;  /* 0x0000000000007918 */ /* 0x000fc00000000000 */
[----:B------:R-:W-:-:S00]  /*88d0*/  NOP ;  /* 0x0000000000007918 */ /* 0x000fc00000000000 */
[----:B------:R-:W-:-:S00]  /*88e0*/  NOP ;  /* 0x0000000000007918 */ /* 0x000fc00000000000 */
[----:B------:R-:W-:-:S00]  /*88f0*/  NOP ;  /* 0x0000000000007918 */ /* 0x000fc00000000000 */
.L_x_141:


//--------------------- .nv.global.init           --------------------------
	.section	.nv.global.init,"aw",@progbits
.nv.global.init:
	.type		$str$24,@object
	.size		$str$24,($str$25 - $str$24)
$str$24:
        /*0000*/ 	.byte	0x28, 0x61, 0x64, 0x64, 0x72, 0x65, 0x73, 0x73, 0x20, 0x26, 0x20, 0x6d, 0x61, 0x73, 0x6b, 0x29
        /*0010*/ 	.byte	0x20, 0x3d, 0x3d, 0x20, 0x30, 0x00
	.type		$str$25,@object
	.size		$str$25,(__unnamed_1 - $str$25)
$str$25:
        /*0016*/ 	.byte	0x2f, 0x74, 0x6d, 0x70, 0x2f, 0x63, 0x75, 0x74, 0x6c, 0x61, 0x73, 0x73, 0x5f, 0x73, 0x77, 0x65
        /*0026*/ 	.byte	0x65, 0x70, 0x5f, 0x73, 0x72, 0x63, 0x2f, 0x69, 0x6e, 0x63, 0x6c, 0x75, 0x64, 0x65, 0x2f, 0x63
        /*0036*/ 	.byte	0x75, 0x74, 0x65, 0x2f, 0x70, 0x6f, 0x69, 0x6e, 0x74, 0x65, 0x72, 0x5f, 0x66, 0x6c, 0x61, 0x67
        /*0046*/ 	.byte	0x67, 0x65, 0x64, 0x2e, 0x68, 0x70, 0x70, 0x00
	.type		__unnamed_1,@object
	.size		__unnamed_1,(__unnamed_2 - __unnamed_1)
__unnamed_1:
        /*004e*/ 	.byte	0x61, 0x75, 0x74, 0x6f, 0x20, 0x63, 0x75, 0x74, 0x65, 0x3a, 0x3a, 0x61, 0x73, 0x5f, 0x70, 0x6f
        /* <DEDUP_REMOVED lines=28> */
	.type		__unnamed_2,@object
	.size		__unnamed_2,(.L_1 - __unnamed_2)
__unnamed_2:
        /* <DEDUP_REMOVED lines=29> */
.L_1:


//--------------------- .nv.shared._ZN7cutlass13device_kernelINS_4gemm6kernel13GemmUniversalIN4cute5tupleIJiiiiEEENS1_10collective13CollectiveMmaINS1_39MainloopSm90TmaGmmaRmemAWarpSpecializedILi2ENS5_IJNS4_1CILi1EEESB_SB_EEENS1_35KernelTmaWarpSpecializedCooperativeEEENS5_IJNSA_ILi128EEENSA_ILi64EEESF_EEENS_10tfloat32_tENS5_IJlSB_lEEESI_NS5_IJSB_llEEENS4_8TiledMMAINS4_8MMA_AtomIJNS4_4SM904GMMA29MMA_64x64x8_F32TF32TF32_RS_TNILNSO_7ScaleInE1ELSQ_1EEEEEENS4_6LayoutINS5_IJNSA_ILi2EEESB_SB_EEENS5_IJSB_NSA_ILi0EEESW_EEEEENS5_IJNS4_10UnderscoreESZ_SZ_EEEEENS4_13SM90_TMA_LOADENS4_14ComposedLayoutINS4_7SwizzleILi3ELi4ELi3EEENS4_18smem_ptr_flag_bitsILi32EEENST_INS5_IJNSA_ILi8EEENSA_ILi32EEEEEENS5_IJS19_SB_EEEEEEEvNS4_8identityES12_NS13_INS14_ILi1ELi4ELi3EEES17_NST_INS5_IJS18_S18_EEENS5_IJSB_S18_EEEEEEENS4_9Copy_AtomIJNS4_39AutoVectorizingCopyWithAssumedAlignmentILi128EEESI_EEES1E_EENS_8epilogue10collective6detail29Sm90TmaWarpSpecializedAdapterINS1Q_15DefaultEpilogueISI_SJ_SJ_NS1P_6thread17LinearCombinationISI_Li1EffLNS1U_9ScaleType4KindE0ELNS_15FloatRoundStyleE2ESI_EENS1_15EpilogueDefaultEEEEEvvEEEEvNT_6ParamsE --------------------------
	.section	.nv.shared._ZN7cutlass13device_kernelINS_4gemm6kernel13GemmUniversalIN4cute5tupleIJiiiiEEENS1_10collective13CollectiveMmaINS1_39MainloopSm90TmaGmmaRmemAWarpSpecializedILi2ENS5_IJNS4_1CILi1EEESB_SB_EEENS1_35KernelTmaWarpSpecializedCooperativeEEENS5_IJNSA_ILi128EEENSA_ILi64EEESF_EEENS_10tfloat32_tENS5_IJlSB_lEEESI_NS5_IJSB_llEEENS4_8TiledMMAINS4_8MMA_AtomIJNS4_4SM904GMMA29MMA_64x64x8_F32TF32TF32_RS_TNILNSO_7ScaleInE1ELSQ_1EEEEEENS4_6LayoutINS5_IJNSA_ILi2EEESB_SB_EEENS5_IJSB_NSA_ILi0EEESW_EEEEENS5_IJNS4_10UnderscoreESZ_SZ_EEEEENS4_13SM90_TMA_LOADENS4_14ComposedLayoutINS4_7SwizzleILi3ELi4ELi3EEENS4_18smem_ptr_flag_bitsILi32EEENST_INS5_IJNSA_ILi8EEENSA_ILi32EEEEEENS5_IJS19_SB_EEEEEEEvNS4_8identityES12_NS13_INS14_ILi1ELi4ELi3EEES17_NST_INS5_IJS18_S18_EEENS5_IJSB_S18_EEEEEEENS4_9Copy_AtomIJNS4_39AutoVectorizingCopyWithAssumedAlignmentILi128EEESI_EEES1E_EENS_8epilogue10collective6detail29Sm90TmaWarpSpecializedAdapterINS1Q_15DefaultEpilogueISI_SJ_SJ_NS1P_6thread17LinearCombinationISI_Li1EffLNS1U_9ScaleType4KindE0ELNS_15FloatRoundStyleE2ESI_EENS1_15EpilogueDefaultEEEEEvvEEEEvNT_6ParamsE,"aw",@nobits
	.sectionflags	@""
	.align	16
	.zero		1024


//--------------------- .nv.shared.reserved.0     --------------------------
	.section	.nv.shared.reserved.0,"aw",@nobits
	.weak		__nv_reservedSMEM_offset_0_alias
	.size		__nv_reservedSMEM_offset_0_alias, 0, 0
	.other		__nv_reservedSMEM_offset_0_alias,@"STO_CUDA_RESERVED_SHARED STV_DEFAULT"
__nv_reservedSMEM_offset_0_alias:
	.zero		0


//--------------------- .nv.global                --------------------------
	.section	.nv.global,"aw",@nobits
.nv.global:
	.type		_ZN40_INTERNAL_11ace548_4_k_cu_a86239e0_312794cute1_E,@object
	.size		_ZN40_INTERNAL_11ace548_4_k_cu_a86239e0_312794cute1_E,(_ZN40_INTERNAL_11ace548_4_k_cu_a86239e0_312794cuda3std3__45__cpo6cbeginE - _ZN40_INTERNAL_11ace548_4_k_cu_a86239e0_312794cute1_E)
_ZN40_INTERNAL_11ace548_4_k_cu_a86239e0_312794cute1_E:
	.zero		1
	.type		_ZN40_INTERNAL_11ace548_4_k_cu_a86239e0_312794cuda3std3__45__cpo6cbeginE,@object
	.size		_ZN40_INTERNAL_11ace548_4_k_cu_a86239e0_312794cuda3std3__45__cpo6cbeginE,(_ZN40_INTERNAL_11ace548_4_k_cu_a86239e0_312794cuda3std3__48in_placeE - _ZN40_INTERNAL_11ace548_4_k_cu_a86239e0_312794cuda3std3__45__cpo6cbeginE)
_ZN40_INTERNAL_11ace548_4_k_cu_a86239e0_312794cuda3std3__45__cpo6cbeginE:
	.zero		1
	.type		_ZN40_INTERNAL_11ace548_4_k_cu_a86239e0_312794cuda3std3__48in_placeE,@object
	.size		_ZN40_INTERNAL_11ace548_4_k_cu_a86239e0_312794cuda3std3__48in_placeE,(_ZN40_INTERNAL_11ace548_4_k_cu_a86239e0_312794cuda3std6ranges3__45__cpo9iter_moveE - _ZN40_INTERNAL_11ace548_4_k_cu_a86239e0_312794cuda3std3__48in_placeE)
_ZN40_INTERNAL_11ace548_4_k_cu_a86239e0_312794cuda3std3__48in_placeE:
	.zero		1
	.type		_ZN40_INTERNAL_11ace548_4_k_cu_a86239e0_312794cuda3std6ranges3__45__cpo9iter_moveE,@object
	.size		_ZN40_INTERNAL_11ace548_4_k_cu_a86239e0_312794cuda3std6ranges3__45__cpo9iter_moveE,(_ZN40_INTERNAL_11ace548_4_k_cu_a86239e0_312794cuda3std3__45__cpo5beginE - _ZN40_INTERNAL_11ace548_4_k_cu_a86239e0_312794cuda3std6ranges3__45__cpo9iter_moveE)
_ZN40_INTERNAL_11ace548_4_k_cu_a86239e0_312794cuda3std6ranges3__45__cpo9iter_moveE:
	.zero		1
	.type		_ZN40_INTERNAL_11ace548_4_k_cu_a86239e0_312794cuda3std3__45__cpo5beginE,@object
	.size		_ZN40_INTERNAL_11ace548_4_k_cu_a86239e0_312794cuda3std3__45__cpo5beginE,(_ZN40_INTERNAL_11ace548_4_k_cu_a86239e0_312794cuda3std3__442_GLOBAL__N__11ace548_4_k_cu_a86239e0_312796ignoreE - _ZN40_INTERNAL_11ace548_4_k_cu_a86239e0_312794cuda3std3__45__cpo5beginE)
_ZN40_INTERNAL_11ace548_4_k_cu_a86239e0_312794cuda3std3__45__cpo5beginE:
	.zero		1
	.type		_ZN40_INTERNAL_11ace548_4_k_cu_a86239e0_312794cuda3std3__442_GLOBAL__N__11ace548_4_k_cu_a86239e0_312796ignoreE,@object
	.size		_ZN40_INTERNAL_11ace548_4_k_cu_a86239e0_312794cuda3std3__442_GLOBAL__N__11ace548_4_k_cu_a86239e0_312796ignoreE,(_ZN40_INTERNAL_11ace548_4_k_cu_a86239e0_312794cute7productE - _ZN40_INTERNAL_11ace548_4_k_cu_a86239e0_312794cuda3std3__442_GLOBAL__N__11ace548_4_k_cu_a86239e0_312796ignoreE)
_ZN40_INTERNAL_11ace548_4_k_cu_a86239e0_312794cuda3std3__442_GLOBAL__N__11ace548_4_k_cu_a86239e0_312796ignoreE:
	.zero		1
	.type		_ZN40_INTERNAL_11ace548_4_k_cu_a86239e0_312794cute7productE,@object
	.size		_ZN40_INTERNAL_11ace548_4_k_cu_a86239e0_312794cute7productE,(_ZN40_INTERNAL_11ace548_4_k_cu_a86239e0_312794cuda3std3__45__cpo3endE - _ZN40_INTERNAL_11ace548_4_k_cu_a86239e0_312794cute7productE)
_ZN40_INTERNAL_11ace548_4_k_cu_a86239e0_312794cute7productE:
	.zero		1
	.type		_ZN40_INTERNAL_11ace548_4_k_cu_a86239e0_312794cuda3std3__45__cpo3endE,@object
	.size		_ZN40_INTERNAL_11ace548_4_k_cu_a86239e0_312794cuda3std3__45__cpo3endE,(_ZN40_INTERNAL_11ace548_4_k_cu_a86239e0_312794cuda3std3__419piecewise_constructE - _ZN40_INTERNAL_11ace548_4_k_cu_a86239e0_312794cuda3std3__45__cpo3endE)
_ZN40_INTERNAL_11ace548_4_k_cu_a86239e0_312794cuda3std3__45__cpo3endE:
	.zero		1
	.type		_ZN40_INTERNAL_11ace548_4_k_cu_a86239e0_312794cuda3std3__419piecewise_constructE,@object
	.size		_ZN40_INTERNAL_11ace548_4_k_cu_a86239e0_312794cuda3std3__419piecewise_constructE,(_ZN40_INTERNAL_11ace548_4_k_cu_a86239e0_312794cuda3std3__45__cpo4cendE - _ZN40_INTERNAL_11ace548_4_k_cu_a86239e0_312794cuda3std3__419piecewise_constructE)
_ZN40_INTERNAL_11ace548_4_k_cu_a86239e0_312794cuda3std3__419piecewise_constructE:
	.zero		1
	.type		_ZN40_INTERNAL_11ace548_4_k_cu_a86239e0_312794cuda3std3__45__cpo4cendE,@object
	.size		_ZN40_INTERNAL_11ace548_4_k_cu_a86239e0_312794cuda3std3__45__cpo4cendE,(_ZN40_INTERNAL_11ace548_4_k_cu_a86239e0_312794cuda3std6ranges3__45__cpo4swapE - _ZN40_INTERNAL_11ace548_4_k_cu_a86239e0_312794cuda3std3__45__cpo4cendE)
_ZN40_INTERNAL_11ace548_4_k_cu_a86239e0_312794cuda3std3__45__cpo4cendE:
	.zero		1
	.type		_ZN40_INTERNAL_11ace548_4_k_cu_a86239e0_312794cuda3std6ranges3__45__cpo4swapE,@object
	.size		_ZN40_INTERNAL_11ace548_4_k_cu_a86239e0_312794cuda3std6ranges3__45__cpo4swapE,(.L_9 - _ZN40_INTERNAL_11ace548_4_k_cu_a86239e0_312794cuda3std6ranges3__45__cpo4swapE)
_ZN40_INTERNAL_11ace548_4_k_cu_a86239e0_312794cuda3std6ranges3__45__cpo4swapE:
	.zero		1
.L_9:


//--------------------- .nv.constant0._ZN7cutlass13device_kernelINS_4gemm6kernel13GemmUniversalIN4cute5tupleIJiiiiEEENS1_10collective13CollectiveMmaINS1_39MainloopSm90TmaGmmaRmemAWarpSpecializedILi2ENS5_IJNS4_1CILi1EEESB_SB_EEENS1_35KernelTmaWarpSpecializedCooperativeEEENS5_IJNSA_ILi128EEENSA_ILi64EEESF_EEENS_10tfloat32_tENS5_IJlSB_lEEESI_NS5_IJSB_llEEENS4_8TiledMMAINS4_8MMA_AtomIJNS4_4SM904GMMA29MMA_64x64x8_F32TF32TF32_RS_TNILNSO_7ScaleInE1ELSQ_1EEEEEENS4_6LayoutINS5_IJNSA_ILi2EEESB_SB_EEENS5_IJSB_NSA_ILi0EEESW_EEEEENS5_IJNS4_10UnderscoreESZ_SZ_EEEEENS4_13SM90_TMA_LOADENS4_14ComposedLayoutINS4_7SwizzleILi3ELi4ELi3EEENS4_18smem_ptr_flag_bitsILi32EEENST_INS5_IJNSA_ILi8EEENSA_ILi32EEEEEENS5_IJS19_SB_EEEEEEEvNS4_8identityES12_NS13_INS14_ILi1ELi4ELi3EEES17_NST_INS5_IJS18_S18_EEENS5_IJSB_S18_EEEEEEENS4_9Copy_AtomIJNS4_39AutoVectorizingCopyWithAssumedAlignmentILi128EEESI_EEES1E_EENS_8epilogue10collective6detail29Sm90TmaWarpSpecializedAdapterINS1Q_15DefaultEpilogueISI_SJ_SJ_NS1P_6thread17LinearCombinationISI_Li1EffLNS1U_9ScaleType4KindE0ELNS_15FloatRoundStyleE2ESI_EENS1_15EpilogueDefaultEEEEEvvEEEEvNT_6ParamsE --------------------------
	.section	.nv.constant0._ZN7cutlass13device_kernelINS_4gemm6kernel13GemmUniversalIN4cute5tupleIJiiiiEEENS1_10collective13CollectiveMmaINS1_39MainloopSm90TmaGmmaRmemAWarpSpecializedILi2ENS5_IJNS4_1CILi1EEESB_SB_EEENS1_35KernelTmaWarpSpecializedCooperativeEEENS5_IJNSA_ILi128EEENSA_ILi64EEESF_EEENS_10tfloat32_tENS5_IJlSB_lEEESI_NS5_IJSB_llEEENS4_8TiledMMAINS4_8MMA_AtomIJNS4_4SM904GMMA29MMA_64x64x8_F32TF32TF32_RS_TNILNSO_7ScaleInE1ELSQ_1EEEEEENS4_6LayoutINS5_IJNSA_ILi2EEESB_SB_EEENS5_IJSB_NSA_ILi0EEESW_EEEEENS5_IJNS4_10UnderscoreESZ_SZ_EEEEENS4_13SM90_TMA_LOADENS4_14ComposedLayoutINS4_7SwizzleILi3ELi4ELi3EEENS4_18smem_ptr_flag_bitsILi32EEENST_INS5_IJNSA_ILi8EEENSA_ILi32EEEEEENS5_IJS19_SB_EEEEEEEvNS4_8identityES12_NS13_INS14_ILi1ELi4ELi3EEES17_NST_INS5_IJS18_S18_EEENS5_IJSB_S18_EEEEEEENS4_9Copy_AtomIJNS4_39AutoVectorizingCopyWithAssumedAlignmentILi128EEESI_EEES1E_EENS_8epilogue10collective6detail29Sm90TmaWarpSpecializedAdapterINS1Q_15DefaultEpilogueISI_SJ_SJ_NS1P_6thread17LinearCombinationISI_Li1EffLNS1U_9ScaleType4KindE0ELNS_15FloatRoundStyleE2ESI_EENS1_15EpilogueDefaultEEEEEvvEEEEvNT_6ParamsE,"a",@progbits
	.sectionflags	@""
	.align	4
.nv.constant0._ZN7cutlass13device_kernelINS_4gemm6kernel13GemmUniversalIN4cute5tupleIJiiiiEEENS1_10collective13CollectiveMmaINS1_39MainloopSm90TmaGmmaRmemAWarpSpecializedILi2ENS5_IJNS4_1CILi1EEESB_SB_EEENS1_35KernelTmaWarpSpecializedCooperativeEEENS5_IJNSA_ILi128EEENSA_ILi64EEESF_EEENS_10tfloat32_tENS5_IJlSB_lEEESI_NS5_IJSB_llEEENS4_8TiledMMAINS4_8MMA_AtomIJNS4_4SM904GMMA29MMA_64x64x8_F32TF32TF32_RS_TNILNSO_7ScaleInE1ELSQ_1EEEEEENS4_6LayoutINS5_IJNSA_ILi2EEESB_SB_EEENS5_IJSB_NSA_ILi0EEESW_EEEEENS5_IJNS4_10UnderscoreESZ_SZ_EEEEENS4_13SM90_TMA_LOADENS4_14ComposedLayoutINS4_7SwizzleILi3ELi4ELi3EEENS4_18smem_ptr_flag_bitsILi32EEENST_INS5_IJNSA_ILi8EEENSA_ILi32EEEEEENS5_IJS19_SB_EEEEEEEvNS4_8identityES12_NS13_INS14_ILi1ELi4ELi3EEES17_NST_INS5_IJS18_S18_EEENS5_IJSB_S18_EEEEEEENS4_9Copy_AtomIJNS4_39AutoVectorizingCopyWithAssumedAlignmentILi128EEESI_EEES1E_EENS_8epilogue10collective6detail29Sm90TmaWarpSpecializedAdapterINS1Q_15DefaultEpilogueISI_SJ_SJ_NS1P_6thread17LinearCombinationISI_Li1EffLNS1U_9ScaleType4KindE0ELNS_15FloatRoundStyleE2ESI_EENS1_15EpilogueDefaultEEEEEvvEEEEvNT_6ParamsE:
	.zero		1664


//--------------------- SYMBOLS --------------------------

	.type		.nv.reservedSmem.offset0,@object
	.size		.nv.reservedSmem.offset0,0x4
	.type		__assertfail,@function
